//
// Generated by NVIDIA NVVM Compiler
//
// Compiler Build ID: CL-36424714
// Cuda compilation tools, release 13.0, V13.0.88
// Based on NVVM 20.0.0
//

.version 9.0
.target sm_100
.address_size 64

	// .globl	_Z21betweennessCentralityiiPiP8linkNodePfS_S2_
.global .align 4 .u32 ELEMENTS = 16;
.global .align 4 .u32 S_SIZE;
.global .align 4 .u32 P_SIZE;
.global .align 4 .u32 PATH_SIZE;
.global .align 4 .u32 D_SIZE;
.global .align 4 .u32 Q_SIZE;

.visible .entry _Z21betweennessCentralityiiPiP8linkNodePfS_S2_(
	.param .u32 _Z21betweennessCentralityiiPiP8linkNodePfS_S2__param_0,
	.param .u32 _Z21betweennessCentralityiiPiP8linkNodePfS_S2__param_1,
	.param .u64 .ptr .align 1 _Z21betweennessCentralityiiPiP8linkNodePfS_S2__param_2,
	.param .u64 .ptr .align 1 _Z21betweennessCentralityiiPiP8linkNodePfS_S2__param_3,
	.param .u64 .ptr .align 1 _Z21betweennessCentralityiiPiP8linkNodePfS_S2__param_4,
	.param .u64 .ptr .align 1 _Z21betweennessCentralityiiPiP8linkNodePfS_S2__param_5,
	.param .u64 .ptr .align 1 _Z21betweennessCentralityiiPiP8linkNodePfS_S2__param_6
)
{
	.local .align 16 .b8 	__local_depot0[4096];
	.reg .b64 	%SP;
	.reg .b64 	%SPL;
	.reg .pred 	%p<47>;
	.reg .b32 	%r<231>;
	.reg .b32 	%f<10>;
	.reg .b64 	%rd<137>;

	mov.u64 	%SPL, __local_depot0;
	ld.param.u32 	%r90, [_Z21betweennessCentralityiiPiP8linkNodePfS_S2__param_0];
	ld.param.u32 	%r91, [_Z21betweennessCentralityiiPiP8linkNodePfS_S2__param_1];
	ld.param.u64 	%rd41, [_Z21betweennessCentralityiiPiP8linkNodePfS_S2__param_2];
	ld.param.u64 	%rd39, [_Z21betweennessCentralityiiPiP8linkNodePfS_S2__param_3];
	ld.param.u64 	%rd42, [_Z21betweennessCentralityiiPiP8linkNodePfS_S2__param_4];
	ld.param.u64 	%rd43, [_Z21betweennessCentralityiiPiP8linkNodePfS_S2__param_5];
	cvta.to.global.u64 	%rd1, %rd41;
	cvta.to.global.u64 	%rd2, %rd43;
	cvta.to.global.u64 	%rd3, %rd42;
	add.u64 	%rd4, %SPL, 0;
	mov.u32 	%r92, %ntid.x;
	mov.u32 	%r93, %ctaid.x;
	mov.u32 	%r94, %tid.x;
	mov.u32 	%r95, %ntid.y;
	mov.u32 	%r96, %ctaid.y;
	mov.u32 	%r97, %tid.y;
	mad.lo.s32 	%r98, %r95, %r96, %r97;
	mov.u32 	%r99, %nctaid.x;
	mad.lo.s32 	%r100, %r98, %r99, %r93;
	mad.lo.s32 	%r1, %r100, %r92, %r94;
	setp.ge.s32 	%p1, %r1, %r90;
	@%p1 bra 	$L__BB0_80;
	cvta.to.global.u64 	%rd45, %rd39;
	mul.wide.s32 	%rd46, %r1, 4;
	add.s64 	%rd47, %rd3, %rd46;
	mov.b32 	%r101, 0;
	st.global.u32 	[%rd47], %r101;
	bar.sync 	0;
	st.global.u32 	[S_SIZE], %r90;
	add.s32 	%r102, %r91, %r90;
	st.global.u32 	[P_SIZE], %r102;
	st.global.u32 	[D_SIZE], %r90;
	st.global.u32 	[Q_SIZE], %r90;
	st.global.u32 	[PATH_SIZE], %r90;
	st.global.u32 	[ELEMENTS], %r90;
	shl.b32 	%r103, %r90, 1;
	add.s32 	%r104, %r103, %r103;
	mul.lo.s32 	%r105, %r104, %r1;
	cvt.u64.u32 	%rd5, %r105;
	add.s32 	%r2, %r105, %r90;
	mul.lo.s32 	%r106, %r102, %r1;
	mul.wide.s32 	%rd48, %r106, 16;
	add.s64 	%rd6, %rd45, %rd48;
	add.s64 	%rd7, %rd39, %rd48;
	setp.lt.s32 	%p2, %r102, 1;
	mov.u32 	%r189, %r90;
	@%p2 bra 	$L__BB0_5;
	mov.b32 	%r188, 0;
$L__BB0_3:
	mul.wide.u32 	%rd49, %r188, 16;
	add.s64 	%rd50, %rd6, %rd49;
	mov.b32 	%r108, -1;
	st.global.u32 	[%rd50], %r108;
	mov.b64 	%rd51, 0;
	st.global.u64 	[%rd50+8], %rd51;
	add.s32 	%r188, %r188, 1;
	ld.global.u32 	%r109, [P_SIZE];
	setp.lt.s32 	%p3, %r188, %r109;
	@%p3 bra 	$L__BB0_3;
	ld.global.u32 	%r189, [PATH_SIZE];
$L__BB0_5:
	mul.wide.u32 	%rd52, %r2, 4;
	add.s64 	%rd8, %rd2, %rd52;
	setp.lt.s32 	%p4, %r189, 1;
	@%p4 bra 	$L__BB0_8;
	mov.b32 	%r190, 0;
$L__BB0_7:
	mul.wide.u32 	%rd53, %r190, 4;
	add.s64 	%rd54, %rd8, %rd53;
	mov.b32 	%r111, 0;
	st.global.u32 	[%rd54], %r111;
	add.s32 	%r190, %r190, 1;
	ld.global.u32 	%r112, [PATH_SIZE];
	setp.lt.s32 	%p5, %r190, %r112;
	@%p5 bra 	$L__BB0_7;
$L__BB0_8:
	add.s64 	%rd56, %rd8, %rd46;
	mov.b32 	%r113, 1;
	st.global.u32 	[%rd56], %r113;
	ld.global.u32 	%r114, [PATH_SIZE];
	add.s32 	%r9, %r114, %r2;
	mul.wide.u32 	%rd57, %r9, 4;
	add.s64 	%rd9, %rd2, %rd57;
	ld.global.u32 	%r115, [D_SIZE];
	setp.lt.s32 	%p6, %r115, 1;
	@%p6 bra 	$L__BB0_11;
	mov.b32 	%r191, 0;
$L__BB0_10:
	mul.wide.u32 	%rd58, %r191, 4;
	add.s64 	%rd59, %rd9, %rd58;
	mov.b32 	%r117, -1;
	st.global.u32 	[%rd59], %r117;
	add.s32 	%r191, %r191, 1;
	ld.global.u32 	%r118, [D_SIZE];
	setp.lt.s32 	%p7, %r191, %r118;
	@%p7 bra 	$L__BB0_10;
$L__BB0_11:
	shl.b64 	%rd60, %rd5, 2;
	add.s64 	%rd10, %rd2, %rd60;
	add.s64 	%rd62, %rd9, %rd46;
	mov.b32 	%r229, 0;
	st.global.u32 	[%rd62], %r229;
	ld.global.u32 	%r120, [D_SIZE];
	add.s32 	%r121, %r120, %r9;
	mul.wide.u32 	%rd63, %r121, 4;
	add.s64 	%rd11, %rd2, %rd63;
	ld.global.u32 	%r122, [Q_SIZE];
	st.global.u32 	[%rd11], %r1;
	rem.s32 	%r12, 1, %r122;
	setp.eq.s32 	%p8, %r12, 0;
	@%p8 bra 	$L__BB0_71;
	setp.gt.s32 	%p9, %r91, 0;
	cvt.s64.s32 	%rd12, %r90;
	@%p9 bra 	$L__BB0_15;
	mov.b32 	%r227, 0;
	mov.u32 	%r229, %r227;
$L__BB0_14:
	ld.global.u32 	%r124, [Q_SIZE];
	mul.wide.s32 	%rd64, %r227, 4;
	add.s64 	%rd65, %rd11, %rd64;
	ld.global.u32 	%r125, [%rd65];
	add.s32 	%r126, %r227, 1;
	rem.s32 	%r227, %r126, %r124;
	mul.wide.u32 	%rd66, %r229, 4;
	add.s64 	%rd67, %rd10, %rd66;
	st.global.u32 	[%rd67], %r125;
	add.s32 	%r229, %r229, 1;
	setp.ne.s32 	%p10, %r227, %r12;
	@%p10 bra 	$L__BB0_14;
	bra.uni 	$L__BB0_71;
$L__BB0_15:
	shl.b64 	%rd68, %rd12, 4;
	add.s64 	%rd13, %rd6, %rd68;
	add.s64 	%rd14, %rd7, %rd68;
	shl.b32 	%r13, %r91, 1;
	max.s32 	%r129, %r13, 2;
	add.s32 	%r130, %r129, -1;
	shr.u32 	%r131, %r130, 1;
	add.s32 	%r132, %r131, 1;
	and.b32  	%r14, %r132, 7;
	and.b32  	%r15, %r132, 3;
	and.b32  	%r16, %r130, 6;
	and.b32  	%r17, %r130, 2;
	and.b32  	%r133, %r132, 2147483640;
	neg.s32 	%r18, %r133;
	mov.b32 	%r193, 0;
	mov.b32 	%r226, 1;
	mov.u32 	%r229, %r193;
$L__BB0_16:
	setp.lt.s32 	%p11, %r13, 15;
	ld.global.u32 	%r136, [Q_SIZE];
	mul.wide.s32 	%rd69, %r193, 4;
	add.s64 	%rd70, %rd11, %rd69;
	ld.global.u32 	%r22, [%rd70];
	add.s32 	%r137, %r193, 1;
	rem.s32 	%r193, %r137, %r136;
	mul.wide.u32 	%rd71, %r229, 4;
	add.s64 	%rd72, %rd10, %rd71;
	st.global.u32 	[%rd72], %r22;
	add.s32 	%r229, %r229, 1;
	mov.b32 	%r207, 0;
	mov.u32 	%r198, %r207;
	@%p11 bra 	$L__BB0_35;
	add.s64 	%rd130, %rd1, 32;
	mov.b32 	%r207, 0;
	mov.u32 	%r195, %r18;
$L__BB0_18:
	.pragma "nounroll";
	ld.global.u32 	%r139, [%rd130+-32];
	setp.ne.s32 	%p12, %r139, %r22;
	@%p12 bra 	$L__BB0_20;
	ld.global.u32 	%r140, [%rd130+-28];
	add.s32 	%r28, %r198, 1;
	mul.wide.s32 	%rd73, %r198, 4;
	add.s64 	%rd74, %rd4, %rd73;
	st.local.u32 	[%rd74], %r140;
	mov.u32 	%r198, %r28;
$L__BB0_20:
	ld.global.u32 	%r141, [%rd130+-24];
	setp.ne.s32 	%p13, %r141, %r22;
	@%p13 bra 	$L__BB0_22;
	ld.global.u32 	%r142, [%rd130+-20];
	add.s32 	%r30, %r198, 1;
	mul.wide.s32 	%rd75, %r198, 4;
	add.s64 	%rd76, %rd4, %rd75;
	st.local.u32 	[%rd76], %r142;
	mov.u32 	%r198, %r30;
$L__BB0_22:
	ld.global.u32 	%r143, [%rd130+-16];
	setp.ne.s32 	%p14, %r143, %r22;
	@%p14 bra 	$L__BB0_24;
	ld.global.u32 	%r144, [%rd130+-12];
	add.s32 	%r32, %r198, 1;
	mul.wide.s32 	%rd77, %r198, 4;
	add.s64 	%rd78, %rd4, %rd77;
	st.local.u32 	[%rd78], %r144;
	mov.u32 	%r198, %r32;
$L__BB0_24:
	ld.global.u32 	%r145, [%rd130+-8];
	setp.ne.s32 	%p15, %r145, %r22;
	@%p15 bra 	$L__BB0_26;
	ld.global.u32 	%r146, [%rd130+-4];
	add.s32 	%r34, %r198, 1;
	mul.wide.s32 	%rd79, %r198, 4;
	add.s64 	%rd80, %rd4, %rd79;
	st.local.u32 	[%rd80], %r146;
	mov.u32 	%r198, %r34;
$L__BB0_26:
	ld.global.u32 	%r147, [%rd130];
	setp.ne.s32 	%p16, %r147, %r22;
	@%p16 bra 	$L__BB0_28;
	ld.global.u32 	%r148, [%rd130+4];
	add.s32 	%r36, %r198, 1;
	mul.wide.s32 	%rd81, %r198, 4;
	add.s64 	%rd82, %rd4, %rd81;
	st.local.u32 	[%rd82], %r148;
	mov.u32 	%r198, %r36;
$L__BB0_28:
	ld.global.u32 	%r149, [%rd130+8];
	setp.ne.s32 	%p17, %r149, %r22;
	@%p17 bra 	$L__BB0_30;
	ld.global.u32 	%r150, [%rd130+12];
	add.s32 	%r38, %r198, 1;
	mul.wide.s32 	%rd83, %r198, 4;
	add.s64 	%rd84, %rd4, %rd83;
	st.local.u32 	[%rd84], %r150;
	mov.u32 	%r198, %r38;
$L__BB0_30:
	ld.global.u32 	%r151, [%rd130+16];
	setp.ne.s32 	%p18, %r151, %r22;
	@%p18 bra 	$L__BB0_32;
	ld.global.u32 	%r152, [%rd130+20];
	add.s32 	%r40, %r198, 1;
	mul.wide.s32 	%rd85, %r198, 4;
	add.s64 	%rd86, %rd4, %rd85;
	st.local.u32 	[%rd86], %r152;
	mov.u32 	%r198, %r40;
$L__BB0_32:
	ld.global.u32 	%r153, [%rd130+24];
	setp.ne.s32 	%p19, %r153, %r22;
	@%p19 bra 	$L__BB0_34;
	ld.global.u32 	%r154, [%rd130+28];
	add.s32 	%r42, %r198, 1;
	mul.wide.s32 	%rd87, %r198, 4;
	add.s64 	%rd88, %rd4, %rd87;
	st.local.u32 	[%rd88], %r154;
	mov.u32 	%r198, %r42;
$L__BB0_34:
	add.s32 	%r207, %r207, 16;
	add.s32 	%r195, %r195, 8;
	add.s64 	%rd130, %rd130, 64;
	setp.ne.s32 	%p20, %r195, 0;
	@%p20 bra 	$L__BB0_18;
$L__BB0_35:
	setp.eq.s32 	%p21, %r14, 0;
	@%p21 bra 	$L__BB0_56;
	add.s32 	%r156, %r14, -1;
	setp.lt.u32 	%p22, %r156, 3;
	@%p22 bra 	$L__BB0_46;
	mul.wide.u32 	%rd89, %r207, 4;
	add.s64 	%rd18, %rd1, %rd89;
	ld.global.u32 	%r157, [%rd18];
	setp.ne.s32 	%p23, %r157, %r22;
	@%p23 bra 	$L__BB0_39;
	ld.global.u32 	%r158, [%rd18+4];
	add.s32 	%r49, %r198, 1;
	mul.wide.s32 	%rd90, %r198, 4;
	add.s64 	%rd91, %rd4, %rd90;
	st.local.u32 	[%rd91], %r158;
	mov.u32 	%r198, %r49;
$L__BB0_39:
	ld.global.u32 	%r159, [%rd18+8];
	setp.ne.s32 	%p24, %r159, %r22;
	@%p24 bra 	$L__BB0_41;
	ld.global.u32 	%r160, [%rd18+12];
	add.s32 	%r51, %r198, 1;
	mul.wide.s32 	%rd92, %r198, 4;
	add.s64 	%rd93, %rd4, %rd92;
	st.local.u32 	[%rd93], %r160;
	mov.u32 	%r198, %r51;
$L__BB0_41:
	ld.global.u32 	%r161, [%rd18+16];
	setp.ne.s32 	%p25, %r161, %r22;
	@%p25 bra 	$L__BB0_43;
	ld.global.u32 	%r162, [%rd18+20];
	add.s32 	%r53, %r198, 1;
	mul.wide.s32 	%rd94, %r198, 4;
	add.s64 	%rd95, %rd4, %rd94;
	st.local.u32 	[%rd95], %r162;
	mov.u32 	%r198, %r53;
$L__BB0_43:
	ld.global.u32 	%r163, [%rd18+24];
	setp.ne.s32 	%p26, %r163, %r22;
	@%p26 bra 	$L__BB0_45;
	ld.global.u32 	%r164, [%rd18+28];
	add.s32 	%r55, %r198, 1;
	mul.wide.s32 	%rd96, %r198, 4;
	add.s64 	%rd97, %rd4, %rd96;
	st.local.u32 	[%rd97], %r164;
	mov.u32 	%r198, %r55;
$L__BB0_45:
	add.s32 	%r207, %r207, 8;
$L__BB0_46:
	setp.eq.s32 	%p27, %r15, 0;
	@%p27 bra 	$L__BB0_56;
	setp.eq.s32 	%p28, %r16, 0;
	@%p28 bra 	$L__BB0_53;
	mul.wide.u32 	%rd98, %r207, 4;
	add.s64 	%rd19, %rd1, %rd98;
	ld.global.u32 	%r166, [%rd19];
	setp.ne.s32 	%p29, %r166, %r22;
	@%p29 bra 	$L__BB0_50;
	ld.global.u32 	%r167, [%rd19+4];
	add.s32 	%r61, %r198, 1;
	mul.wide.s32 	%rd99, %r198, 4;
	add.s64 	%rd100, %rd4, %rd99;
	st.local.u32 	[%rd100], %r167;
	mov.u32 	%r198, %r61;
$L__BB0_50:
	ld.global.u32 	%r168, [%rd19+8];
	setp.ne.s32 	%p30, %r168, %r22;
	@%p30 bra 	$L__BB0_52;
	ld.global.u32 	%r169, [%rd19+12];
	add.s32 	%r63, %r198, 1;
	mul.wide.s32 	%rd101, %r198, 4;
	add.s64 	%rd102, %rd4, %rd101;
	st.local.u32 	[%rd102], %r169;
	mov.u32 	%r198, %r63;
$L__BB0_52:
	add.s32 	%r207, %r207, 4;
$L__BB0_53:
	setp.ne.s32 	%p31, %r17, 0;
	@%p31 bra 	$L__BB0_56;
	mul.wide.u32 	%rd103, %r207, 4;
	add.s64 	%rd20, %rd1, %rd103;
	ld.global.u32 	%r170, [%rd20];
	setp.ne.s32 	%p32, %r170, %r22;
	@%p32 bra 	$L__BB0_56;
	ld.global.u32 	%r171, [%rd20+4];
	add.s32 	%r69, %r198, 1;
	mul.wide.s32 	%rd104, %r198, 4;
	add.s64 	%rd105, %rd4, %rd104;
	st.local.u32 	[%rd105], %r171;
	mov.u32 	%r198, %r69;
$L__BB0_56:
	setp.lt.s32 	%p33, %r198, 1;
	@%p33 bra 	$L__BB0_70;
	mul.wide.s32 	%rd106, %r22, 4;
	add.s64 	%rd21, %rd9, %rd106;
	mov.b32 	%r222, 0;
$L__BB0_58:
	mul.wide.u32 	%rd107, %r222, 4;
	add.s64 	%rd108, %rd4, %rd107;
	ld.local.u32 	%r73, [%rd108];
	mul.wide.s32 	%rd109, %r73, 4;
	add.s64 	%rd22, %rd9, %rd109;
	ld.global.u32 	%r224, [%rd22];
	setp.gt.s32 	%p34, %r224, -1;
	@%p34 bra 	$L__BB0_60;
	ld.global.u32 	%r173, [Q_SIZE];
	mul.wide.s32 	%rd110, %r226, 4;
	add.s64 	%rd111, %rd11, %rd110;
	st.global.u32 	[%rd111], %r73;
	add.s32 	%r174, %r226, 1;
	rem.s32 	%r226, %r174, %r173;
	ld.global.u32 	%r175, [%rd21];
	add.s32 	%r224, %r175, 1;
	st.global.u32 	[%rd22], %r224;
$L__BB0_60:
	ld.global.u32 	%r176, [%rd21];
	add.s32 	%r177, %r176, 1;
	setp.ne.s32 	%p35, %r224, %r177;
	@%p35 bra 	$L__BB0_69;
	mul.wide.s32 	%rd112, %r73, 4;
	add.s64 	%rd113, %rd8, %rd112;
	ld.global.u32 	%r178, [%rd113];
	mul.wide.s32 	%rd114, %r22, 4;
	add.s64 	%rd115, %rd8, %rd114;
	ld.global.u32 	%r179, [%rd115];
	add.s32 	%r180, %r179, %r178;
	st.global.u32 	[%rd113], %r180;
	mul.wide.s32 	%rd116, %r73, 16;
	add.s64 	%rd23, %rd6, %rd116;
	ld.global.u32 	%r181, [%rd23];
	setp.lt.s32 	%p36, %r181, 0;
	@%p36 bra 	$L__BB0_68;
	ld.global.u32 	%r182, [%rd13];
	setp.lt.s32 	%p37, %r182, 0;
	mov.u64 	%rd133, %rd13;
	mov.u64 	%rd134, %rd14;
	@%p37 bra 	$L__BB0_65;
	mov.u64 	%rd134, %rd14;
	mov.u64 	%rd132, %rd13;
$L__BB0_64:
	add.s64 	%rd133, %rd132, 16;
	add.s64 	%rd134, %rd134, 16;
	ld.global.u32 	%r183, [%rd132+16];
	setp.gt.s32 	%p38, %r183, -1;
	mov.u64 	%rd132, %rd133;
	@%p38 bra 	$L__BB0_64;
$L__BB0_65:
	mul.wide.s32 	%rd117, %r73, 16;
	add.s64 	%rd135, %rd7, %rd117;
$L__BB0_66:
	mov.u64 	%rd31, %rd135;
	ld.u64 	%rd135, [%rd31+8];
	setp.ne.s64 	%p39, %rd135, 0;
	@%p39 bra 	$L__BB0_66;
	st.u64 	[%rd31+8], %rd134;
	st.global.u32 	[%rd133], %r22;
	bra.uni 	$L__BB0_69;
$L__BB0_68:
	st.global.u32 	[%rd23], %r22;
$L__BB0_69:
	add.s32 	%r222, %r222, 1;
	setp.ne.s32 	%p40, %r222, %r198;
	@%p40 bra 	$L__BB0_58;
$L__BB0_70:
	setp.eq.s32 	%p41, %r193, %r226;
	@%p41 bra 	$L__BB0_71;
	bra.uni 	$L__BB0_16;
$L__BB0_71:
	setp.lt.s32 	%p42, %r229, 1;
	@%p42 bra 	$L__BB0_80;
	ld.param.u64 	%rd129, [_Z21betweennessCentralityiiPiP8linkNodePfS_S2__param_6];
	ld.global.u32 	%r184, [ELEMENTS];
	cvta.to.global.u64 	%rd118, %rd129;
	mul.lo.s32 	%r185, %r184, %r1;
	mul.wide.s32 	%rd119, %r185, 4;
	add.s64 	%rd33, %rd118, %rd119;
$L__BB0_73:
	mov.u32 	%r86, %r229;
	add.s32 	%r229, %r86, -1;
	mul.wide.u32 	%rd120, %r229, 4;
	add.s64 	%rd121, %rd10, %rd120;
	ld.global.u32 	%r88, [%rd121];
	mul.wide.s32 	%rd122, %r88, 16;
	add.s64 	%rd136, %rd7, %rd122;
	mul.wide.s32 	%rd123, %r88, 4;
	add.s64 	%rd35, %rd8, %rd123;
	add.s64 	%rd36, %rd33, %rd123;
$L__BB0_74:
	ld.u32 	%r89, [%rd136];
	ld.u64 	%rd136, [%rd136+8];
	setp.lt.s32 	%p43, %r89, 0;
	@%p43 bra 	$L__BB0_76;
	mul.wide.u32 	%rd124, %r89, 4;
	add.s64 	%rd125, %rd33, %rd124;
	ld.global.f32 	%f1, [%rd125];
	add.s64 	%rd126, %rd8, %rd124;
	ld.global.u32 	%r186, [%rd126];
	cvt.rn.f32.s32 	%f2, %r186;
	ld.global.u32 	%r187, [%rd35];
	cvt.rn.f32.s32 	%f3, %r187;
	div.rn.f32 	%f4, %f2, %f3;
	ld.global.f32 	%f5, [%rd36];
	add.f32 	%f6, %f5, 0f3F800000;
	fma.rn.f32 	%f7, %f4, %f6, %f1;
	st.global.f32 	[%rd125], %f7;
$L__BB0_76:
	setp.ne.s64 	%p44, %rd136, 0;
	@%p44 bra 	$L__BB0_74;
	setp.eq.s32 	%p45, %r88, %r1;
	@%p45 bra 	$L__BB0_79;
	add.s64 	%rd128, %rd3, %rd123;
	ld.global.f32 	%f8, [%rd36];
	atom.global.add.f32 	%f9, [%rd128], %f8;
$L__BB0_79:
	setp.gt.s32 	%p46, %r86, 1;
	@%p46 bra 	$L__BB0_73;
$L__BB0_80:
	ret;

}


// ===== COMPILED SASS (sm_100) =====

	.target	sm_100

	.elftype	@"ET_EXEC"


//--------------------- .note.nv.tkinfo           --------------------------
	.section	.note.nv.tkinfo,"",@"SHT_NOTE"
	.sectionflags	@"SHF_NOTE_NV_TKINFO"
	.tkinfo
        /*0018*/ 	.word	0x00000002
        /*0030*/ 	.string	""
        /*0030*/ 	.string	"ptxas"
        /*0030*/ 	.string	"Cuda compilation tools, release 13.0, V13.0.88"
        /*0030*/ 	.string	"Build cuda_13.0.r13.0/compiler.36424714_0"
        /*0030*/ 	.string	"-arch sm_100 -m 64 "



//--------------------- .note.nv.cuinfo           --------------------------
	.section	.note.nv.cuinfo,"",@"SHT_NOTE"
	.sectionflags	@"SHF_NOTE_NV_CUINFO"
        /*0018*/ 	.short	0x0002
        /*001a*/ 	.short	0x0064
        /*001c*/ 	.short	0x0082
	.zero		2


//--------------------- .nv.info                  --------------------------
	.section	.nv.info,"",@"SHT_CUDA_INFO"
	.align	4


	//----- nvinfo : EIATTR_REGCOUNT
	.align		4
        /*0000*/ 	.byte	0x04, 0x2f
        /*0002*/ 	.short	(.L_7 - .L_6)
	.align		4
.L_6:
        /*0004*/ 	.word	index@(_Z21betweennessCentralityiiPiP8linkNodePfS_S2_)
        /*0008*/ 	.word	0x00000027


	//----- nvinfo : EIATTR_FRAME_SIZE
	.align		4
.L_7:
        /*000c*/ 	.byte	0x04, 0x11
        /*000e*/ 	.short	(.L_9 - .L_8)
	.align		4
.L_8:
        /*0010*/ 	.word	index@($__internal_0_$__cuda_sm3x_div_rn_noftz_f32_slowpath)
        /*0014*/ 	.word	0x00001000


	//----- nvinfo : EIATTR_FRAME_SIZE
	.align		4
.L_9:
        /*0018*/ 	.byte	0x04, 0x11
        /*001a*/ 	.short	(.L_11 - .L_10)
	.align		4
.L_10:
        /*001c*/ 	.word	index@(_Z21betweennessCentralityiiPiP8linkNodePfS_S2_)
        /*0020*/ 	.word	0x00001000


	//----- nvinfo : EIATTR_MIN_STACK_SIZE
	.align		4
.L_11:
        /*0024*/ 	.byte	0x04, 0x12
        /*0026*/ 	.short	(.L_13 - .L_12)
	.align		4
.L_12:
        /*0028*/ 	.word	index@(_Z21betweennessCentralityiiPiP8linkNodePfS_S2_)
        /*002c*/ 	.word	0x00001000
.L_13:


//--------------------- .nv.compat                --------------------------
	.section	.nv.compat,"",@"SHT_CUDA_COMPAT_INFO"
	.align	4
        /*0000*/ 	.byte	0x02, 0x09, 0x00, 0x00, 0x02, 0x02, 0x01, 0x00, 0x02, 0x05, 0x05, 0x00, 0x03, 0x07, 0x01, 0x01
        /*0010*/ 	.byte	0x02, 0x03, 0x00, 0x00, 0x02, 0x06, 0x01, 0x00, 0x04, 0x0b, 0x08, 0x00, 0x01, 0x00, 0x00, 0x00
        /*0020*/ 	.byte	0x00, 0x00, 0x00, 0x00


//--------------------- .nv.info._Z21betweennessCentralityiiPiP8linkNodePfS_S2_ --------------------------
	.section	.nv.info._Z21betweennessCentralityiiPiP8linkNodePfS_S2_,"",@"SHT_CUDA_INFO"
	.sectionflags	@""
	.align	4


	//----- nvinfo : EIATTR_CUDA_API_VERSION
	.align		4
        /*0000*/ 	.byte	0x04, 0x37
        /*0002*/ 	.short	(.L_15 - .L_14)
.L_14:
        /*0004*/ 	.word	0x00000082


	//----- nvinfo : EIATTR_KPARAM_INFO
	.align		4
.L_15:
        /*0008*/ 	.byte	0x04, 0x17
        /*000a*/ 	.short	(.L_17 - .L_16)
.L_16:
        /*000c*/ 	.word	0x00000000
        /*0010*/ 	.short	0x0006
        /*0012*/ 	.short	0x0028
        /*0014*/ 	.byte	0x00, 0xf5, 0x21, 0x00


	//----- nvinfo : EIATTR_KPARAM_INFO
	.align		4
.L_17:
        /*0018*/ 	.byte	0x04, 0x17
        /*001a*/ 	.short	(.L_19 - .L_18)
.L_18:
        /*001c*/ 	.word	0x00000000
        /*0020*/ 	.short	0x0005
        /*0022*/ 	.short	0x0020
        /*0024*/ 	.byte	0x00, 0xf5, 0x21, 0x00


	//----- nvinfo : EIATTR_KPARAM_INFO
	.align		4
.L_19:
        /*0028*/ 	.byte	0x04, 0x17
        /*002a*/ 	.short	(.L_21 - .L_20)
.L_20:
        /*002c*/ 	.word	0x00000000
        /*0030*/ 	.short	0x0004
        /*0032*/ 	.short	0x0018
        /*0034*/ 	.byte	0x00, 0xf5, 0x21, 0x00


	//----- nvinfo : EIATTR_KPARAM_INFO
	.align		4
.L_21:
        /*0038*/ 	.byte	0x04, 0x17
        /*003a*/ 	.short	(.L_23 - .L_22)
.L_22:
        /*003c*/ 	.word	0x00000000
        /*0040*/ 	.short	0x0003
        /*0042*/ 	.short	0x0010
        /*0044*/ 	.byte	0x00, 0xf5, 0x21, 0x00


	//----- nvinfo : EIATTR_KPARAM_INFO
	.align		4
.L_23:
        /*0048*/ 	.byte	0x04, 0x17
        /*004a*/ 	.short	(.L_25 - .L_24)
.L_24:
        /*004c*/ 	.word	0x00000000
        /*0050*/ 	.short	0x0002
        /*0052*/ 	.short	0x0008
        /*0054*/ 	.byte	0x00, 0xf5, 0x21, 0x00


	//----- nvinfo : EIATTR_KPARAM_INFO
	.align		4
.L_25:
        /*0058*/ 	.byte	0x04, 0x17
        /*005a*/ 	.short	(.L_27 - .L_26)
.L_26:
        /*005c*/ 	.word	0x00000000
        /*0060*/ 	.short	0x0001
        /*0062*/ 	.short	0x0004
        /*0064*/ 	.byte	0x00, 0xf0, 0x11, 0x00


	//----- nvinfo : EIATTR_KPARAM_INFO
	.align		4
.L_27:
        /*0068*/ 	.byte	0x04, 0x17
        /*006a*/ 	.short	(.L_29 - .L_28)
.L_28:
        /*006c*/ 	.word	0x00000000
        /*0070*/ 	.short	0x0000
        /*0072*/ 	.short	0x0000
        /*0074*/ 	.byte	0x00, 0xf0, 0x11, 0x00


	//----- nvinfo : EIATTR_SPARSE_MMA_MASK
	.align		4
.L_29:
        /*0078*/ 	.byte	0x03, 0x50
        /*007a*/ 	.short	0x0000


	//----- nvinfo : EIATTR_MAXREG_COUNT
	.align		4
        /*007c*/ 	.byte	0x03, 0x1b
        /*007e*/ 	.short	0x00ff


	//----- nvinfo : EIATTR_NUM_BARRIERS
	.align		4
        /*0080*/ 	.byte	0x02, 0x4c
        /*0082*/ 	.byte	0x01
	.zero		1


	//----- nvinfo : EIATTR_MERCURY_ISA_VERSION
	.align		4
        /*0084*/ 	.byte	0x03, 0x5f
        /*0086*/ 	.short	0x0101


	//----- nvinfo : EIATTR_VRC_CTA_INIT_COUNT
	.align		4
        /*0088*/ 	.byte	0x02, 0x4a
	.zero		1
	.zero		1


	//----- nvinfo : EIATTR_EXIT_INSTR_OFFSETS
	.align		4
        /*008c*/ 	.byte	0x04, 0x1c
        /*008e*/ 	.short	(.L_31 - .L_30)


	//   ....[0]....
.L_30:
        /*0090*/ 	.word	0x000000e0


	//   ....[1]....
        /*0094*/ 	.word	0x00001bd0


	//   ....[2]....
        /*0098*/ 	.word	0x00001ff0


	//----- nvinfo : EIATTR_CRS_STACK_SIZE
	.align		4
.L_31:
        /*009c*/ 	.byte	0x04, 0x1e
        /*009e*/ 	.short	(.L_33 - .L_32)
.L_32:
        /*00a0*/ 	.word	0x00000000


	//----- nvinfo : EIATTR_CBANK_PARAM_SIZE
	.align		4
.L_33:
        /*00a4*/ 	.byte	0x03, 0x19
        /*00a6*/ 	.short	0x0030


	//----- nvinfo : EIATTR_PARAM_CBANK
	.align		4
        /*00a8*/ 	.byte	0x04, 0x0a
        /*00aa*/ 	.short	(.L_35 - .L_34)
	.align		4
.L_34:
        /*00ac*/ 	.word	index@(.nv.constant0._Z21betweennessCentralityiiPiP8linkNodePfS_S2_)
        /*00b0*/ 	.short	0x0380
        /*00b2*/ 	.short	0x0030


	//----- nvinfo : EIATTR_SW_WAR
	.align		4
.L_35:
        /*00b4*/ 	.byte	0x04, 0x36
        /*00b6*/ 	.short	(.L_37 - .L_36)
.L_36:
        /*00b8*/ 	.word	0x00000008
.L_37:


//--------------------- .nv.callgraph             --------------------------
	.section	.nv.callgraph,"",@"SHT_CUDA_CALLGRAPH"
	.align	4
	.sectionentsize	8
	.align		4
        /*0000*/ 	.word	0x00000000
	.align		4
        /*0004*/ 	.word	0xffffffff
	.align		4
        /*0008*/ 	.word	0x00000000
	.align		4
        /*000c*/ 	.word	0xfffffffe
	.align		4
        /*0010*/ 	.word	0x00000000
	.align		4
        /*0014*/ 	.word	0xfffffffd
	.align		4
        /*0018*/ 	.word	0x00000000
	.align		4
        /*001c*/ 	.word	0xfffffffc


//--------------------- .nv.constant4             --------------------------
	.section	.nv.constant4,"a",@progbits
	.align	8
	.align		8
.nv.constant4:
        /*0000*/ 	.dword	ELEMENTS
	.align		8
        /*0008*/ 	.dword	S_SIZE
	.align		8
        /*0010*/ 	.dword	P_SIZE
	.align		8
        /*0018*/ 	.dword	PATH_SIZE
	.align		8
        /*0020*/ 	.dword	D_SIZE
	.align		8
        /*0028*/ 	.dword	Q_SIZE


//--------------------- .text._Z21betweennessCentralityiiPiP8linkNodePfS_S2_ --------------------------
	.section	.text._Z21betweennessCentralityiiPiP8linkNodePfS_S2_,"ax",@progbits
	.align	128
        .global         _Z21betweennessCentralityiiPiP8linkNodePfS_S2_
        .type           _Z21betweennessCentralityiiPiP8linkNodePfS_S2_,@function
        .size           _Z21betweennessCentralityiiPiP8linkNodePfS_S2_,(.L_x_50 - _Z21betweennessCentralityiiPiP8linkNodePfS_S2_)
        .other          _Z21betweennessCentralityiiPiP8linkNodePfS_S2_,@"STO_CUDA_ENTRY STV_DEFAULT"
_Z21betweennessCentralityiiPiP8linkNodePfS_S2_:
.text._Z21betweennessCentralityiiPiP8linkNodePfS_S2_:
[----:B------:R-:W0:Y:S01]  /*0000*/  LDC R1, c[0x0][0x37c] ;  /* 0x0000df00ff017b82 */ /* 0x000e220000000800 */
[----:B------:R-:W1:Y:S01]  /*0010*/  S2R R0, SR_CTAID.Y ;  /* 0x0000000000007919 */ /* 0x000e620000002600 */
[----:B------:R-:W2:Y:S06]  /*0020*/  LDCU UR4, c[0x0][0x360] ;  /* 0x00006c00ff0477ac */ /* 0x000eac0008000800 */
[----:B------:R-:W3:Y:S01]  /*0030*/  S2UR UR5, SR_CTAID.X ;  /* 0x00000000000579c3 */ /* 0x000ee20000002500 */
[----:B0-----:R-:W-:Y:S01]  /*0040*/  VIADD R1, R1, 0xfffff000 ;  /* 0xfffff00001017836 */ /* 0x001fe20000000000 */
[----:B------:R-:W1:Y:S01]  /*0050*/  S2R R5, SR_TID.Y ;  /* 0x0000000000057919 */ /* 0x000e620000002200 */
[----:B------:R-:W1:Y:S01]  /*0060*/  LDCU UR6, c[0x0][0x364] ;  /* 0x00006c80ff0677ac */ /* 0x000e620008000800 */
[----:B------:R-:W2:Y:S04]  /*0070*/  S2R R9, SR_TID.X ;  /* 0x0000000000097919 */ /* 0x000ea80000002100 */
[----:B------:R-:W3:Y:S08]  /*0080*/  LDC R7, c[0x0][0x370] ;  /* 0x0000dc00ff077b82 */ /* 0x000ef00000000800 */
[----:B------:R-:W0:Y:S01]  /*0090*/  LDC R3, c[0x0][0x380] ;  /* 0x0000e000ff037b82 */ /* 0x000e220000000800 */
[----:B-1----:R-:W-:-:S04]  /*00a0*/  IMAD R0, R0, UR6, R5 ;  /* 0x0000000600007c24 */ /* 0x002fc8000f8e0205 */
[----:B---3--:R-:W-:-:S04]  /*00b0*/  IMAD R0, R0, R7, UR5 ;  /* 0x0000000500007e24 */ /* 0x008fc8000f8e0207 */
[----:B--2---:R-:W-:-:S05]  /*00c0*/  IMAD R9, R0, UR4, R9 ;  /* 0x0000000400097c24 */ /* 0x004fca000f8e0209 */
[----:B0-----:R-:W-:-:S13]  /*00d0*/  ISETP.GE.AND P0, PT, R9, R3, PT ;  /* 0x000000030900720c */ /* 0x001fda0003f06270 */
[----:B------:R-:W-:Y:S05]  /*00e0*/  @P0 EXIT ;  /* 0x000000000000094d */ /* 0x000fea0003800000 */
[----:B------:R-:W0:Y:S01]  /*00f0*/  LDC.64 R6, c[0x0][0x398] ;  /* 0x0000e600ff067b82 */ /* 0x000e220000000a00 */
[----:B------:R-:W1:Y:S01]  /*0100*/  LDCU.64 UR6, c[0x0][0x358] ;  /* 0x00006b00ff0677ac */ /* 0x000e620008000a00 */
[----:B------:R-:W-:Y:S01]  /*0110*/  IMAD.SHL.U32 R0, R3, 0x2, RZ ;  /* 0x0000000203007824 */ /* 0x000fe200078e00ff */
[----:B------:R-:W2:Y:S04]  /*0120*/  LDCU UR4, c[0x0][0x384] ;  /* 0x00007080ff0477ac */ /* 0x000ea80008000800 */
[----:B------:R-:W-:Y:S01]  /*0130*/  IADD3 R0, PT, PT, R0, R0, RZ ;  /* 0x0000000000007210 */ /* 0x000fe20007ffe0ff */
[----:B------:R-:W3:Y:S01]  /*0140*/  LDC.64 R10, c[0x4][0x8] ;  /* 0x01000200ff0a7b82 */ /* 0x000ee20000000a00 */
[----:B------:R-:W4:Y:S03]  /*0150*/  LDCU UR5, c[0x0][0x380] ;  /* 0x00007000ff0577ac */ /* 0x000f260008000800 */
[----:B------:R-:W-:-:S04]  /*0160*/  IMAD R0, R9, R0, RZ ;  /* 0x0000000009007224 */ /* 0x000fc800078e02ff */
[----:B------:R-:W5:Y:S01]  /*0170*/  LDC.64 R4, c[0x4][0x10] ;  /* 0x01000400ff047b82 */ /* 0x000f620000000a00 */
[----:B------:R-:W-:Y:S02]  /*0180*/  IMAD.IADD R23, R0, 0x1, R3 ;  /* 0x0000000100177824 */ /* 0x000fe400078e0203 */
[----:B--2---:R-:W-:-:S05]  /*0190*/  VIADD R2, R3, UR4 ;  /* 0x0000000403027c36 */ /* 0x004fca0008000000 */
[----:B------:R-:W2:Y:S01]  /*01a0*/  LDC.64 R16, c[0x4][0x20] ;  /* 0x01000800ff107b82 */ /* 0x000ea20000000a00 */
[----:B0-----:R-:W-:Y:S01]  /*01b0*/  IMAD.WIDE R6, R9, 0x4, R6 ;  /* 0x0000000409067825 */ /* 0x001fe200078e0206 */
[----:B------:R-:W-:-:S04]  /*01c0*/  ISETP.GE.AND P0, PT, R2, 0x1, PT ;  /* 0x000000010200780c */ /* 0x000fc80003f06270 */
[----:B-1----:R0:W-:Y:S02]  /*01d0*/  STG.E desc[UR6][R6.64], RZ ;  /* 0x000000ff06007986 */ /* 0x0021e4000c101906 */
[----:B------:R-:W1:Y:S08]  /*01e0*/  LDC.64 R14, c[0x4][0x28] ;  /* 0x01000a00ff0e7b82 */ /* 0x000e700000000a00 */
[----:B------:R-:W-:Y:S08]  /*01f0*/  BAR.SYNC.DEFER_BLOCKING 0x0 ;  /* 0x0000000000007b1d */ /* 0x000ff00000010000 */
[----:B------:R-:W4:Y:S01]  /*0200*/  LDC.64 R12, c[0x4][0x18] ;  /* 0x01000600ff0c7b82 */ /* 0x000f220000000a00 */
[----:B0-----:R-:W-:-:S07]  /*0210*/  IMAD R7, R9, R2, RZ ;  /* 0x0000000209077224 */ /* 0x001fce00078e02ff */
[----:B------:R-:W0:Y:S08]  /*0220*/  LDC.64 R18, c[0x4][RZ] ;  /* 0x01000000ff127b82 */ /* 0x000e300000000a00 */
[----:B------:R-:W0:Y:S01]  /*0230*/  LDC.64 R20, c[0x0][0x390] ;  /* 0x0000e400ff147b82 */ /* 0x000e220000000a00 */
[----:B---3--:R-:W-:Y:S04]  /*0240*/  STG.E desc[UR6][R10.64], R3 ;  /* 0x000000030a007986 */ /* 0x008fe8000c101906 */
[----:B-----5:R3:W-:Y:S04]  /*0250*/  STG.E desc[UR6][R4.64], R2 ;  /* 0x0000000204007986 */ /* 0x0207e8000c101906 */
[----:B--2---:R2:W-:Y:S04]  /*0260*/  STG.E desc[UR6][R16.64], R3 ;  /* 0x0000000310007986 */ /* 0x0045e8000c101906 */
[----:B-1----:R2:W-:Y:S04]  /*0270*/  STG.E desc[UR6][R14.64], R3 ;  /* 0x000000030e007986 */ /* 0x0025e8000c101906 */
[----:B----4-:R2:W-:Y:S01]  /*0280*/  STG.E desc[UR6][R12.64], R3 ;  /* 0x000000030c007986 */ /* 0x0105e2000c101906 */
[----:B---3--:R-:W-:-:S03]  /*0290*/  IMAD.U32 R2, RZ, RZ, UR5 ;  /* 0x00000005ff027e24 */ /* 0x008fc6000f8e00ff */
[----:B0-----:R2:W-:Y:S01]  /*02a0*/  STG.E desc[UR6][R18.64], R3 ;  /* 0x0000000312007986 */ /* 0x0015e2000c101906 */
[----:B------:R-:W-:Y:S01]  /*02b0*/  IMAD.WIDE R6, R7, 0x10, R20 ;  /* 0x0000001007067825 */ /* 0x000fe200078e0214 */
[----:B------:R-:W-:Y:S06]  /*02c0*/  @!P0 BRA `(.L_x_0) ;  /* 0x0000000000288947 */ /* 0x000fec0003800000 */
[----:B--2---:R-:W-:-:S07]  /*02d0*/  IMAD.MOV.U32 R19, RZ, RZ, RZ ;  /* 0x000000ffff137224 */ /* 0x004fce00078e00ff */
.L_x_1:
[----:B------:R-:W-:Y:S01]  /*02e0*/  MOV R21, 0xffffffff ;  /* 0xffffffff00157802 */ /* 0x000fe20000000f00 */
[----:B------:R-:W-:-:S05]  /*02f0*/  IMAD.WIDE.U32 R10, R19, 0x10, R6 ;  /* 0x00000010130a7825 */ /* 0x000fca00078e0006 */
[----:B------:R0:W-:Y:S04]  /*0300*/  STG.E desc[UR6][R10.64], R21 ;  /* 0x000000150a007986 */ /* 0x0001e8000c101906 */
[----:B------:R0:W-:Y:S04]  /*0310*/  STG.E.64 desc[UR6][R10.64+0x8], RZ ;  /* 0x000008ff0a007986 */ /* 0x0001e8000c101b06 */
[----:B------:R-:W2:Y:S01]  /*0320*/  LDG.E R2, desc[UR6][R4.64] ;  /* 0x0000000604027981 */ /* 0x000ea2000c1e1900 */
[----:B------:R-:W-:-:S05]  /*0330*/  VIADD R19, R19, 0x1 ;  /* 0x0000000113137836 */ /* 0x000fca0000000000 */
[----:B--2---:R-:W-:-:S13]  /*0340*/  ISETP.GE.AND P0, PT, R19, R2, PT ;  /* 0x000000021300720c */ /* 0x004fda0003f06270 */
[----:B0-----:R-:W-:Y:S05]  /*0350*/  @!P0 BRA `(.L_x_1) ;  /* 0xfffffffc00e08947 */ /* 0x001fea000383ffff */
[----:B------:R0:W5:Y:S02]  /*0360*/  LDG.E R2, desc[UR6][R12.64] ;  /* 0x000000060c027981 */ /* 0x000164000c1e1900 */
.L_x_0:
[----:B--2---:R-:W1:Y:S01]  /*0370*/  LDC.64 R18, c[0x0][0x3a0] ;  /* 0x0000e800ff127b82 */ /* 0x004e620000000a00 */
[----:B-----5:R-:W-:Y:S01]  /*0380*/  ISETP.GE.AND P0, PT, R2, 0x1, PT ;  /* 0x000000010200780c */ /* 0x020fe20003f06270 */
[----:B------:R-:W-:Y:S02]  /*0390*/  IMAD.MOV.U32 R27, RZ, RZ, 0x1 ;  /* 0x00000001ff1b7424 */ /* 0x000fe400078e00ff */
[----:B-1----:R-:W-:-:S04]  /*03a0*/  IMAD.WIDE.U32 R4, R23, 0x4, R18 ;  /* 0x0000000417047825 */ /* 0x002fc800078e0012 */
[----:B------:R-:W-:-:S06]  /*03b0*/  IMAD.WIDE R20, R9, 0x4, R4 ;  /* 0x0000000409147825 */ /* 0x000fcc00078e0204 */
[----:B------:R-:W-:Y:S05]  /*03c0*/  @!P0 BRA `(.L_x_2) ;  /* 0x00000000001c8947 */ /* 0x000fea0003800000 */
[----:B------:R-:W-:-:S07]  /*03d0*/  IMAD.MOV.U32 R25, RZ, RZ, RZ ;  /* 0x000000ffff197224 */ /* 0x000fce00078e00ff */
.L_x_3:
[----:B------:R-:W-:-:S05]  /*03e0*/  IMAD.WIDE.U32 R10, R25, 0x4, R4 ;  /* 0x00000004190a7825 */ /* 0x000fca00078e0004 */
[----:B------:R1:W-:Y:S04]  /*03f0*/  STG.E desc[UR6][R10.64], RZ ;  /* 0x000000ff0a007986 */ /* 0x0003e8000c101906 */
[----:B------:R-:W2:Y:S01]  /*0400*/  LDG.E R2, desc[UR6][R12.64] ;  /* 0x000000060c027981 */ /* 0x000ea2000c1e1900 */
[----:B------:R-:W-:-:S04]  /*0410*/  IADD3 R25, PT, PT, R25, 0x1, RZ ;  /* 0x0000000119197810 */ /* 0x000fc80007ffe0ff */
[----:B--2---:R-:W-:-:S13]  /*0420*/  ISETP.GE.AND P0, PT, R25, R2, PT ;  /* 0x000000021900720c */ /* 0x004fda0003f06270 */
[----:B-1----:R-:W-:Y:S05]  /*0430*/  @!P0 BRA `(.L_x_3) ;  /* 0xfffffffc00e88947 */ /* 0x002fea000383ffff */
.L_x_2:
[----:B------:R1:W-:Y:S04]  /*0440*/  STG.E desc[UR6][R20.64], R27 ;  /* 0x0000001b14007986 */ /* 0x0003e8000c101906 */
[----:B------:R-:W2:Y:S04]  /*0450*/  LDG.E R2, desc[UR6][R16.64] ;  /* 0x0000000610027981 */ /* 0x000ea8000c1e1900 */
[----:B0-----:R-:W3:Y:S01]  /*0460*/  LDG.E R12, desc[UR6][R12.64] ;  /* 0x000000060c0c7981 */ /* 0x001ee2000c1e1900 */
[----:B--2---:R-:W-:Y:S01]  /*0470*/  ISETP.GE.AND P0, PT, R2, 0x1, PT ;  /* 0x000000010200780c */ /* 0x004fe20003f06270 */
[----:B---3--:R-:W-:-:S04]  /*0480*/  IMAD.IADD R25, R23, 0x1, R12 ;  /* 0x0000000117197824 */ /* 0x008fc800078e020c */
[----:B------:R-:W-:-:S04]  /*0490*/  IMAD.WIDE.U32 R10, R25, 0x4, R18 ;  /* 0x00000004190a7825 */ /* 0x000fc800078e0012 */
[----:B------:R-:W-:-:S04]  /*04a0*/  IMAD.WIDE R22, R9, 0x4, R10 ;  /* 0x0000000409167825 */ /* 0x000fc800078e020a */
[----:B-1----:R-:W-:Y:S05]  /*04b0*/  @!P0 BRA `(.L_x_4) ;  /* 0x0000000000208947 */ /* 0x002fea0003800000 */
[----:B------:R-:W-:-:S07]  /*04c0*/  IMAD.MOV.U32 R21, RZ, RZ, RZ ;  /* 0x000000ffff157224 */ /* 0x000fce00078e00ff */
.L_x_5:
[----:B------:R-:W-:Y:S02]  /*04d0*/  IMAD.MOV.U32 R27, RZ, RZ, -0x1 ;  /* 0xffffffffff1b7424 */ /* 0x000fe400078e00ff */
[----:B------:R-:W-:-:S05]  /*04e0*/  IMAD.WIDE.U32 R12, R21, 0x4, R10 ;  /* 0x00000004150c7825 */ /* 0x000fca00078e000a */
[----:B------:R0:W-:Y:S04]  /*04f0*/  STG.E desc[UR6][R12.64], R27 ;  /* 0x0000001b0c007986 */ /* 0x0001e8000c101906 */
[----:B------:R-:W2:Y:S01]  /*0500*/  LDG.E R2, desc[UR6][R16.64] ;  /* 0x0000000610027981 */ /* 0x000ea2000c1e1900 */
[----:B------:R-:W-:-:S04]  /*0510*/  IADD3 R21, PT, PT, R21, 0x1, RZ ;  /* 0x0000000115157810 */ /* 0x000fc80007ffe0ff */
[----:B--2---:R-:W-:-:S13]  /*0520*/  ISETP.GE.AND P0, PT, R21, R2, PT ;  /* 0x000000021500720c */ /* 0x004fda0003f06270 */
[----:B0-----:R-:W-:Y:S05]  /*0530*/  @!P0 BRA `(.L_x_5) ;  /* 0xfffffffc00e48947 */ /* 0x001fea000383ffff */
.L_x_4:
[----:B------:R0:W-:Y:S01]  /*0540*/  STG.E desc[UR6][R22.64], RZ ;  /* 0x000000ff16007986 */ /* 0x0001e2000c101906 */
[----:B------:R-:W1:Y:S03]  /*0550*/  LDCU.64 UR8, c[0x0][0x3a0] ;  /* 0x00007400ff0877ac */ /* 0x000e660008000a00 */
[----:B------:R-:W2:Y:S04]  /*0560*/  LDG.E R2, desc[UR6][R14.64] ;  /* 0x000000060e027981 */ /* 0x000ea8000c1e1900 */
[----:B------:R-:W3:Y:S01]  /*0570*/  LDG.E R16, desc[UR6][R16.64] ;  /* 0x0000000610107981 */ /* 0x000ee2000c1e1900 */
[----:B--2---:R-:W-:-:S04]  /*0580*/  IABS R21, R2 ;  /* 0x0000000200157213 */ /* 0x004fc80000000000 */
[----:B------:R-:W-:Y:S01]  /*0590*/  ISETP.GT.U32.AND P0, PT, R21, 0x1, PT ;  /* 0x000000011500780c */ /* 0x000fe20003f04070 */
[----:B---3--:R-:W-:Y:S01]  /*05a0*/  IMAD.IADD R13, R25, 0x1, R16 ;  /* 0x00000001190d7824 */ /* 0x008fe200078e0210 */
[----:B------:R-:W-:-:S03]  /*05b0*/  IADD3 R8, PT, PT, -R21, 0x1, RZ ;  /* 0x0000000115087810 */ /* 0x000fc60007ffe1ff */
[----:B------:R-:W-:Y:S01]  /*05c0*/  IMAD.WIDE.U32 R12, R13, 0x4, R18 ;  /* 0x000000040d0c7825 */ /* 0x000fe200078e0012 */
[----:B------:R-:W-:Y:S02]  /*05d0*/  SEL R8, R8, 0x1, !P0 ;  /* 0x0000000108087807 */ /* 0x000fe40004000000 */
[----:B------:R-:W-:Y:S02]  /*05e0*/  ISETP.NE.AND P0, PT, R2, RZ, PT ;  /* 0x000000ff0200720c */ /* 0x000fe40003f05270 */
[----:B------:R-:W-:Y:S01]  /*05f0*/  ISETP.GT.U32.AND P1, PT, R21, R8, PT ;  /* 0x000000081500720c */ /* 0x000fe20003f24070 */
[----:B------:R0:W-:-:S12]  /*0600*/  STG.E desc[UR6][R12.64], R9 ;  /* 0x000000090c007986 */ /* 0x0001d8000c101906 */
[----:B------:R-:W-:Y:S01]  /*0610*/  @!P1 IMAD.IADD R8, R8, 0x1, -R21 ;  /* 0x0000000108089824 */ /* 0x000fe200078e0a15 */
[----:B------:R-:W-:Y:S01]  /*0620*/  @!P0 LOP3.LUT R8, RZ, R2, RZ, 0x33, !PT ;  /* 0x00000002ff088212 */ /* 0x000fe200078e33ff */
[----:B------:R-:W-:Y:S01]  /*0630*/  IMAD.MOV.U32 R2, RZ, RZ, RZ ;  /* 0x000000ffff027224 */ /* 0x000fe200078e00ff */
[----:B-1----:R-:W-:Y:S02]  /*0640*/  LEA R16, P1, R0, UR8, 0x2 ;  /* 0x0000000800107c11 */ /* 0x002fe4000f8210ff */
[----:B------:R-:W-:Y:S02]  /*0650*/  ISETP.NE.AND P0, PT, R8, RZ, PT ;  /* 0x000000ff0800720c */ /* 0x000fe40003f05270 */
[----:B------:R-:W-:-:S11]  /*0660*/  LEA.HI.X R17, R0, UR9, RZ, 0x2, P1 ;  /* 0x0000000900117c11 */ /* 0x000fd600088f14ff */
[----:B0-----:R-:W-:Y:S05]  /*0670*/  @!P0 BRA `(.L_x_6) ;  /* 0x0000001400508947 */ /* 0x001fea0003800000 */
[----:B------:R-:W-:Y:S01]  /*0680*/  UISETP.GT.AND UP0, UPT, UR4, URZ, UPT ;  /* 0x000000ff0400728c */ /* 0x000fe2000bf04270 */
[----:B------:R-:W-:-:S08]  /*0690*/  SHF.R.S32.HI R0, RZ, 0x1f, R3 ;  /* 0x0000001fff007819 */ /* 0x000fd00000011403 */
[----:B------:R-:W-:Y:S05]  /*06a0*/  BRA.U UP0, `(.L_x_7) ;  /* 0x0000000100887547 */ /* 0x000fea000b800000 */
[----:B------:R-:W-:-:S07]  /*06b0*/  CS2R R2, SRZ ;  /* 0x0000000000027805 */ /* 0x000fce000001ff00 */
.L_x_8:
[----:B------:R-:W2:Y:S01]  /*06c0*/  LDG.E R24, desc[UR6][R14.64] ;  /* 0x000000060e187981 */ /* 0x000ea2000c1e1900 */
[----:B------:R-:W-:-:S05]  /*06d0*/  IMAD.WIDE R18, R3, 0x4, R12 ;  /* 0x0000000403127825 */ /* 0x000fca00078e020c */
[----:B------:R0:W3:Y:S01]  /*06e0*/  LDG.E R0, desc[UR6][R18.64] ;  /* 0x0000000612007981 */ /* 0x0000e2000c1e1900 */
[----:B------:R-:W-:-:S05]  /*06f0*/  VIADD R3, R3, 0x1 ;  /* 0x0000000103037836 */ /* 0x000fca0000000000 */
[----:B------:R-:W-:Y:S02]  /*0700*/  ISETP.GE.AND P1, PT, R3, RZ, PT ;  /* 0x000000ff0300720c */ /* 0x000fe40003f26270 */
[----:B0-----:R-:W-:Y:S02]  /*0710*/  IABS R18, R3 ;  /* 0x0000000300127213 */ /* 0x001fe40000000000 */
[-C--:B--2---:R-:W-:Y:S02]  /*0720*/  IABS R21, R24.reuse ;  /* 0x0000001800157213 */ /* 0x084fe40000000000 */
[----:B------:R-:W-:Y:S02]  /*0730*/  IABS R19, R24 ;  /* 0x0000001800137213 */ /* 0x000fe40000000000 */
[----:B------:R-:W0:Y:S08]  /*0740*/  I2F.RP R20, R21 ;  /* 0x0000001500147306 */ /* 0x000e300000209400 */
[----:B0-----:R-:W0:Y:S02]  /*0750*/  MUFU.RCP R20, R20 ;  /* 0x0000001400147308 */ /* 0x001e240000001000 */
[----:B0-----:R-:W-:-:S06]  /*0760*/  IADD3 R10, PT, PT, R20, 0xffffffe, RZ ;  /* 0x0ffffffe140a7810 */ /* 0x001fcc0007ffe0ff */
[----:B------:R0:W1:Y:S02]  /*0770*/  F2I.FTZ.U32.TRUNC.NTZ R11, R10 ;  /* 0x0000000a000b7305 */ /* 0x000064000021f000 */
[----:B0-----:R-:W-:Y:S02]  /*0780*/  IMAD.MOV.U32 R10, RZ, RZ, RZ ;  /* 0x000000ffff0a7224 */ /* 0x001fe400078e00ff */
[----:B-1----:R-:W-:-:S04]  /*0790*/  IMAD.MOV R22, RZ, RZ, -R11 ;  /* 0x000000ffff167224 */ /* 0x002fc800078e0a0b */
[----:B------:R-:W-:-:S04]  /*07a0*/  IMAD R23, R22, R21, RZ ;  /* 0x0000001516177224 */ /* 0x000fc800078e02ff */
[----:B------:R-:W-:Y:S01]  /*07b0*/  IMAD.HI.U32 R11, R11, R23, R10 ;  /* 0x000000170b0b7227 */ /* 0x000fe200078e000a */
[----:B------:R-:W-:-:S05]  /*07c0*/  IADD3 R10, PT, PT, RZ, -R19, RZ ;  /* 0x80000013ff0a7210 */ /* 0x000fca0007ffe0ff */
[----:B------:R-:W-:-:S04]  /*07d0*/  IMAD.HI.U32 R11, R11, R18, RZ ;  /* 0x000000120b0b7227 */ /* 0x000fc800078e00ff */
[----:B------:R-:W-:Y:S02]  /*07e0*/  IMAD R18, R11, R10, R18 ;  /* 0x0000000a0b127224 */ /* 0x000fe400078e0212 */
[----:B------:R-:W-:-:S03]  /*07f0*/  IMAD.WIDE.U32 R10, R2, 0x4, R16 ;  /* 0x00000004020a7825 */ /* 0x000fc600078e0010 */
[----:B------:R-:W-:Y:S01]  /*0800*/  ISETP.GT.U32.AND P0, PT, R21, R18, PT ;  /* 0x000000121500720c */ /* 0x000fe20003f04070 */
[----:B------:R-:W-:Y:S01]  /*0810*/  VIADD R2, R2, 0x1 ;  /* 0x0000000102027836 */ /* 0x000fe20000000000 */
[----:B---3--:R0:W-:Y:S11]  /*0820*/  STG.E desc[UR6][R10.64], R0 ;  /* 0x000000000a007986 */ /* 0x0081f6000c101906 */
[----:B------:R-:W-:-:S05]  /*0830*/  @!P0 IMAD.IADD R18, R18, 0x1, -R21 ;  /* 0x0000000112128824 */ /* 0x000fca00078e0a15 */
[----:B------:R-:W-:-:S13]  /*0840*/  ISETP.GT.U32.AND P0, PT, R21, R18, PT ;  /* 0x000000121500720c */ /* 0x000fda0003f04070 */
[----:B------:R-:W-:Y:S01]  /*0850*/  @!P0 IMAD.IADD R18, R18, 0x1, -R21 ;  /* 0x0000000112128824 */ /* 0x000fe200078e0a15 */
[----:B------:R-:W-:-:S03]  /*0860*/  ISETP.NE.AND P0, PT, R24, RZ, PT ;  /* 0x000000ff1800720c */ /* 0x000fc60003f05270 */
[----:B------:R-:W-:-:S05]  /*0870*/  IMAD.MOV.U32 R3, RZ, RZ, R18 ;  /* 0x000000ffff037224 */ /* 0x000fca00078e0012 */
[----:B------:R-:W-:-:S05]  /*0880*/  @!P1 IADD3 R3, PT, PT, -R3, RZ, RZ ;  /* 0x000000ff03039210 */ /* 0x000fca0007ffe1ff */
[----:B------:R-:W-:-:S04]  /*0890*/  @!P0 LOP3.LUT R3, RZ, R24, RZ, 0x33, !PT ;  /* 0x00000018ff038212 */ /* 0x000fc800078e33ff */
[----:B------:R-:W-:-:S13]  /*08a0*/  ISETP.NE.AND P0, PT, R3, R8, PT ;  /* 0x000000080300720c */ /* 0x000fda0003f05270 */
[----:B0-----:R-:W-:Y:S05]  /*08b0*/  @P0 BRA `(.L_x_8) ;  /* 0xfffffffc00800947 */ /* 0x001fea000383ffff */
[----:B------:R-:W-:Y:S05]  /*08c0*/  BRA `(.L_x_6) ;  /* 0x0000001000bc7947 */ /* 0x000fea0003800000 */
.L_x_7:
[C---:B------:R-:W-:Y:S01]  /*08d0*/  LEA R14, P0, R3.reuse, R6, 0x4 ;  /* 0x00000006030e7211 */ /* 0x040fe200078020ff */
[----:B------:R-:W-:Y:S01]  /*08e0*/  HFMA2 R2, -RZ, RZ, 0, 0 ;  /* 0x00000000ff027431 */ /* 0x000fe200000001ff */
[----:B------:R-:W-:Y:S01]  /*08f0*/  SHF.L.U64.HI R15, R3, 0x4, R0 ;  /* 0x00000004030f7819 */ /* 0x000fe20000010200 */
[----:B------:R-:W-:Y:S01]  /*0900*/  BSSY.RECONVERGENT B0, `(.L_x_6) ;  /* 0x000012b000007945 */ /* 0x000fe20003800200 */
[----:B------:R-:W-:Y:S02]  /*0910*/  IMAD.MOV.U32 R8, RZ, RZ, RZ ;  /* 0x000000ffff087224 */ /* 0x000fe400078e00ff */
[----:B------:R-:W-:Y:S02]  /*0920*/  IMAD.MOV.U32 R3, RZ, RZ, 0x1 ;  /* 0x00000001ff037424 */ /* 0x000fe400078e00ff */
[----:B------:R-:W-:-:S07]  /*0930*/  IMAD.X R15, R7, 0x1, R15, P0 ;  /* 0x00000001070f7824 */ /* 0x000fce00000e060f */
.L_x_28:
[----:B01----:R-:W0:Y:S01]  /*0940*/  LDC.64 R22, c[0x4][0x28] ;  /* 0x01000a00ff167b82 */ /* 0x003e220000000a00 */
[C---:B------:R-:W-:Y:S01]  /*0950*/  IMAD.WIDE R16, R8.reuse, 0x4, R12 ;  /* 0x0000000408107825 */ /* 0x040fe200078e020c */
[----:B------:R-:W1:Y:S01]  /*0960*/  LDCU UR4, c[0x0][0x380] ;  /* 0x00007000ff0477ac */ /* 0x000e620008000800 */
[----:B--2---:R-:W2:Y:S04]  /*0970*/  LDCU.64 UR8, c[0x0][0x3a0] ;  /* 0x00007400ff0877ac */ /* 0x004ea80008000a00 */
[----:B------:R3:W4:Y:S04]  /*0980*/  LDG.E R17, desc[UR6][R16.64] ;  /* 0x0000000610117981 */ /* 0x000728000c1e1900 */
[----:B0-----:R-:W5:Y:S01]  /*0990*/  LDG.E R0, desc[UR6][R22.64] ;  /* 0x0000000616007981 */ /* 0x001f62000c1e1900 */
[----:B------:R-:W-:-:S04]  /*09a0*/  IADD3 R8, PT, PT, R8, 0x1, RZ ;  /* 0x0000000108087810 */ /* 0x000fc80007ffe0ff */
[----:B---3--:R-:W-:Y:S01]  /*09b0*/  IABS R16, R8 ;  /* 0x0000000800107213 */ /* 0x008fe20000000000 */
[----:B-1----:R-:W-:-:S04]  /*09c0*/  USHF.L.U32 UR4, UR4, 0x1, URZ ;  /* 0x0000000104047899 */ /* 0x002fc800080006ff */
[----:B------:R-:W-:Y:S01]  /*09d0*/  UIADD3 UR4, UPT, UPT, UR4, UR4, URZ ;  /* 0x0000000404047290 */ /* 0x000fe2000fffe0ff */
[----:B------:R-:W-:Y:S02]  /*09e0*/  ISETP.GE.AND P2, PT, R8, RZ, PT ;  /* 0x000000ff0800720c */ /* 0x000fe40003f46270 */
[----:B-----5:R-:W-:-:S04]  /*09f0*/  IABS R20, R0 ;  /* 0x0000000000147213 */ /* 0x020fc80000000000 */
[----:B------:R-:W0:Y:S08]  /*0a00*/  I2F.RP R21, R20 ;  /* 0x0000001400157306 */ /* 0x000e300000209400 */
[----:B0-----:R-:W0:Y:S02]  /*0a10*/  MUFU.RCP R21, R21 ;  /* 0x0000001500157308 */ /* 0x001e240000001000 */
[----:B0-----:R-:W-:-:S06]  /*0a20*/  VIADD R18, R21, 0xffffffe ;  /* 0x0ffffffe15127836 */ /* 0x001fcc0000000000 */
[----:B------:R0:W1:Y:S01]  /*0a30*/  F2I.FTZ.U32.TRUNC.NTZ R19, R18 ;  /* 0x0000001200137305 */ /* 0x000062000021f000 */
[----:B------:R-:W-:Y:S01]  /*0a40*/  IABS R22, R0 ;  /* 0x0000000000167213 */ /* 0x000fe20000000000 */
[----:B0-----:R-:W-:Y:S02]  /*0a50*/  IMAD.MOV.U32 R18, RZ, RZ, RZ ;  /* 0x000000ffff127224 */ /* 0x001fe400078e00ff */
[----:B-1----:R-:W-:-:S04]  /*0a60*/  IMAD.MOV R25, RZ, RZ, -R19 ;  /* 0x000000ffff197224 */ /* 0x002fc800078e0a13 */
[----:B------:R-:W-:-:S04]  /*0a70*/  IMAD R23, R25, R20, RZ ;  /* 0x0000001419177224 */ /* 0x000fc800078e02ff */
[----:B------:R-:W-:-:S04]  /*0a80*/  IMAD.HI.U32 R19, R19, R23, R18 ;  /* 0x0000001713137227 */ /* 0x000fc800078e0012 */
[----:B------:R-:W-:Y:S02]  /*0a90*/  IMAD.MOV R23, RZ, RZ, -R22 ;  /* 0x000000ffff177224 */ /* 0x000fe400078e0a16 */
[----:B------:R-:W-:-:S04]  /*0aa0*/  IMAD.HI.U32 R19, R19, R16, RZ ;  /* 0x0000001013137227 */ /* 0x000fc800078e00ff */
[----:B------:R-:W-:Y:S02]  /*0ab0*/  IMAD R23, R19, R23, R16 ;  /* 0x0000001713177224 */ /* 0x000fe400078e0210 */
[----:B------:R-:W0:Y:S03]  /*0ac0*/  LDC R16, c[0x0][0x384] ;  /* 0x0000e100ff107b82 */ /* 0x000e260000000800 */
[----:B------:R-:W-:Y:S01]  /*0ad0*/  ISETP.GT.U32.AND P0, PT, R20, R23, PT ;  /* 0x000000171400720c */ /* 0x000fe20003f04070 */
[----:B------:R-:W-:-:S05]  /*0ae0*/  IMAD R19, R9, UR4, RZ ;  /* 0x0000000409137c24 */ /* 0x000fca000f8e02ff */
[----:B--2---:R-:W-:-:S04]  /*0af0*/  LEA R18, P1, R19, UR8, 0x2 ;  /* 0x0000000813127c11 */ /* 0x004fc8000f8210ff */
[----:B------:R-:W-:-:S03]  /*0b00*/  LEA.HI.X R19, R19, UR9, RZ, 0x2, P1 ;  /* 0x0000000913137c11 */ /* 0x000fc600088f14ff */
[----:B------:R-:W-:Y:S02]  /*0b10*/  @!P0 IMAD.IADD R23, R23, 0x1, -R20 ;  /* 0x0000000117178824 */ /* 0x000fe400078e0a14 */
[----:B------:R-:W-:-:S03]  /*0b20*/  IMAD.WIDE.U32 R18, R2, 0x4, R18 ;  /* 0x0000000402127825 */ /* 0x000fc600078e0012 */
[----:B------:R-:W-:Y:S02]  /*0b30*/  ISETP.GT.U32.AND P0, PT, R20, R23, PT ;  /* 0x000000171400720c */ /* 0x000fe40003f04070 */
[----:B0-----:R-:W-:Y:S01]  /*0b40*/  SHF.L.U32 R22, R16, 0x1, RZ ;  /* 0x0000000110167819 */ /* 0x001fe200000006ff */
[----:B----4-:R0:W-:Y:S03]  /*0b50*/  STG.E desc[UR6][R18.64], R17 ;  /* 0x0000001112007986 */ /* 0x0101e6000c101906 */
[C---:B------:R-:W-:Y:S02]  /*0b60*/  VIMNMX R16, PT, PT, R22.reuse, 0x2, !PT ;  /* 0x0000000216107848 */ /* 0x040fe40007fe0100 */
[----:B------:R-:W-:Y:S02]  /*0b70*/  ISETP.GE.AND P3, PT, R22, 0xf, PT ;  /* 0x0000000f1600780c */ /* 0x000fe40003f66270 */
[----:B------:R-:W-:Y:S01]  /*0b80*/  ISETP.NE.AND P1, PT, R0, RZ, PT ;  /* 0x000000ff0000720c */ /* 0x000fe20003f25270 */
[----:B------:R-:W-:-:S02]  /*0b90*/  VIADD R16, R16, 0xffffffff ;  /* 0xffffffff10107836 */ /* 0x000fc40000000000 */
[----:B------:R-:W-:-:S03]  /*0ba0*/  @!P0 IMAD.IADD R23, R23, 0x1, -R20 ;  /* 0x0000000117178824 */ /* 0x000fc600078e0a14 */
[----:B------:R-:W-:Y:S01]  /*0bb0*/  LEA.HI R30, R16, 0x1, RZ, 0x1f ;  /* 0x00000001101e7811 */ /* 0x000fe200078ff8ff */
[----:B------:R-:W-:-:S03]  /*0bc0*/  IMAD.MOV.U32 R8, RZ, RZ, R23 ;  /* 0x000000ffff087224 */ /* 0x000fc600078e0017 */
[----:B------:R-:W-:Y:S02]  /*0bd0*/  LOP3.LUT R21, R30, 0x7, RZ, 0xc0, !PT ;  /* 0x000000071e157812 */ /* 0x000fe400078ec0ff */
[----:B------:R-:W-:Y:S01]  /*0be0*/  @!P2 IADD3 R8, PT, PT, -R8, RZ, RZ ;  /* 0x000000ff0808a210 */ /* 0x000fe20007ffe1ff */
[----:B------:R-:W-:Y:S01]  /*0bf0*/  IMAD.MOV.U32 R20, RZ, RZ, RZ ;  /* 0x000000ffff147224 */ /* 0x000fe200078e00ff */
[----:B------:R-:W-:Y:S01]  /*0c00*/  @!P1 LOP3.LUT R8, RZ, R0, RZ, 0x33, !PT ;  /* 0x00000000ff089212 */ /* 0x000fe200078e33ff */
[----:B------:R-:W-:Y:S01]  /*0c10*/  IMAD.MOV.U32 R0, RZ, RZ, RZ ;  /* 0x000000ffff007224 */ /* 0x000fe200078e00ff */
[----:B------:R-:W-:Y:S01]  /*0c20*/  ISETP.NE.AND P0, PT, R21, RZ, PT ;  /* 0x000000ff1500720c */ /* 0x000fe20003f05270 */
[----:B0-----:R-:W-:-:S12]  /*0c30*/  @!P3 BRA `(.L_x_9) ;  /* 0x000000040024b947 */ /* 0x001fd80003800000 */
[----:B------:R-:W0:Y:S01]  /*0c40*/  LDCU.64 UR4, c[0x0][0x388] ;  /* 0x00007100ff0477ac */ /* 0x000e220008000a00 */
[----:B------:R-:W-:Y:S02]  /*0c50*/  VIMNMX R22, PT, PT, R22, 0x2, !PT ;  /* 0x0000000216167848 */ /* 0x000fe40007fe0100 */
[----:B------:R-:W-:-:S03]  /*0c60*/  MOV R20, RZ ;  /* 0x000000ff00147202 */ /* 0x000fc60000000f00 */
[----:B------:R-:W-:-:S05]  /*0c70*/  VIADD R22, R22, 0xffffffff ;  /* 0xffffffff16167836 */ /* 0x000fca0000000000 */
[----:B------:R-:W-:-:S04]  /*0c80*/  LEA.HI R22, R22, 0x1, RZ, 0x1f ;  /* 0x0000000116167811 */ /* 0x000fc800078ff8ff */
[----:B------:R-:W-:Y:S01]  /*0c90*/  LOP3.LUT R22, R22, 0x7ffffff8, RZ, 0xc0, !PT ;  /* 0x7ffffff816167812 */ /* 0x000fe200078ec0ff */
[----:B0-----:R-:W-:-:S04]  /*0ca0*/  UIADD3 UR4, UP0, UPT, UR4, 0x20, URZ ;  /* 0x0000002004047890 */ /* 0x001fc8000ff1e0ff */
[----:B------:R-:W-:Y:S01]  /*0cb0*/  IMAD.MOV R22, RZ, RZ, -R22 ;  /* 0x000000ffff167224 */ /* 0x000fe200078e0a16 */
[----:B------:R-:W-:Y:S01]  /*0cc0*/  UIADD3.X UR5, UPT, UPT, URZ, UR5, URZ, UP0, !UPT ;  /* 0x00000005ff057290 */ /* 0x000fe200087fe4ff */
[----:B------:R-:W-:-:S05]  /*0cd0*/  IMAD.U32 R18, RZ, RZ, UR4 ;  /* 0x00000004ff127e24 */ /* 0x000fca000f8e00ff */
[----:B------:R-:W-:-:S07]  /*0ce0*/  IMAD.U32 R19, RZ, RZ, UR5 ;  /* 0x00000005ff137e24 */ /* 0x000fce000f8e00ff */
.L_x_10:
[----:B------:R-:W2:Y:S04]  /*0cf0*/  LDG.E R24, desc[UR6][R18.64+-0x20] ;  /* 0xffffe00612187981 */ /* 0x000ea8000c1e1900 */
[----:B------:R-:W3:Y:S04]  /*0d00*/  LDG.E R26, desc[UR6][R18.64+-0x18] ;  /* 0xffffe806121a7981 */ /* 0x000ee8000c1e1900 */
[----:B------:R-:W4:Y:S04]  /*0d10*/  LDG.E R32, desc[UR6][R18.64+-0x10] ;  /* 0xfffff00612207981 */ /* 0x000f28000c1e1900 */
[----:B------:R-:W5:Y:S04]  /*0d20*/  LDG.E R34, desc[UR6][R18.64+-0x8] ;  /* 0xfffff80612227981 */ /* 0x000f68000c1e1900 */
[----:B------:R-:W5:Y:S04]  /*0d30*/  LDG.E R36, desc[UR6][R18.64] ;  /* 0x0000000612247981 */ /* 0x000f68000c1e1900 */
[----:B------:R-:W5:Y:S01]  /*0d40*/  LDG.E R28, desc[UR6][R18.64+0x8] ;  /* 0x00000806121c7981 */ /* 0x000f62000c1e1900 */
[----:B--2---:R-:W-:-:S03]  /*0d50*/  ISETP.NE.AND P4, PT, R24, R17, PT ;  /* 0x000000111800720c */ /* 0x004fc60003f85270 */
[----:B------:R-:W2:Y:S01]  /*0d60*/  LDG.E R24, desc[UR6][R18.64+0x18] ;  /* 0x0000180612187981 */ /* 0x000ea2000c1e1900 */
[----:B---3--:R-:W-:-:S03]  /*0d70*/  ISETP.NE.AND P5, PT, R26, R17, PT ;  /* 0x000000111a00720c */ /* 0x008fc60003fa5270 */
[----:B------:R-:W3:Y:S06]  /*0d80*/  LDG.E R26, desc[UR6][R18.64+0x10] ;  /* 0x00001006121a7981 */ /* 0x000eec000c1e1900 */
[----:B------:R-:W2:Y:S04]  /*0d90*/  @!P4 LDG.E R29, desc[UR6][R18.64+-0x1c] ;  /* 0xffffe406121dc981 */ /* 0x000ea8000c1e1900 */
[----:B------:R-:W2:Y:S01]  /*0da0*/  @!P5 LDG.E R25, desc[UR6][R18.64+-0x14] ;  /* 0xffffec061219d981 */ /* 0x000ea2000c1e1900 */
[----:B------:R-:W-:-:S02]  /*0db0*/  @!P4 IADD3 R23, PT, PT, R0, 0x1, RZ ;  /* 0x000000010017c810 */ /* 0x000fc40007ffe0ff */
[-C--:B----4-:R-:W-:Y:S01]  /*0dc0*/  ISETP.NE.AND P1, PT, R32, R17.reuse, PT ;  /* 0x000000112000720c */ /* 0x090fe20003f25270 */
[----:B------:R-:W-:Y:S02]  /*0dd0*/  @!P4 IMAD R32, R0, 0x4, R1 ;  /* 0x000000040020c824 */ /* 0x000fe400078e0201 */
[----:B------:R-:W-:Y:S01]  /*0de0*/  @!P4 IMAD.MOV.U32 R0, RZ, RZ, R23 ;  /* 0x000000ffff00c224 */ /* 0x000fe200078e0017 */
[----:B-----5:R-:W-:-:S03]  /*0df0*/  ISETP.NE.AND P2, PT, R34, R17, PT ;  /* 0x000000112200720c */ /* 0x020fc60003f45270 */
[C---:B------:R-:W-:Y:S01]  /*0e00*/  @!P5 VIADD R23, R0.reuse, 0x1 ;  /* 0x000000010017d836 */ /* 0x040fe20000000000 */
[----:B------:R-:W-:-:S03]  /*0e10*/  @!P5 LEA R34, R0, R1, 0x2 ;  /* 0x000000010022d211 */ /* 0x000fc600078e10ff */
[----:B------:R-:W-:-:S04]  /*0e20*/  @!P5 IMAD.MOV.U32 R0, RZ, RZ, R23 ;  /* 0x000000ffff00d224 */ /* 0x000fc800078e0017 */
[C---:B------:R-:W-:Y:S02]  /*0e30*/  @!P1 VIADD R27, R0.reuse, 0x1 ;  /* 0x00000001001b9836 */ /* 0x040fe40000000000 */
[----:B------:R-:W-:Y:S01]  /*0e40*/  @!P1 IMAD R23, R0, 0x4, R1 ;  /* 0x0000000400179824 */ /* 0x000fe200078e0201 */
[----:B------:R-:W-:Y:S02]  /*0e50*/  ISETP.NE.AND P3, PT, R36, R17, PT ;  /* 0x000000112400720c */ /* 0x000fe40003f65270 */
[----:B------:R-:W-:-:S05]  /*0e60*/  @!P1 MOV R0, R27 ;  /* 0x0000001b00009202 */ /* 0x000fca0000000f00 */
[C---:B------:R-:W-:Y:S02]  /*0e70*/  @!P2 VIADD R31, R0.reuse, 0x1 ;  /* 0x00000001001fa836 */ /* 0x040fe40000000000 */
[----:B------:R-:W-:Y:S02]  /*0e80*/  @!P2 IMAD R27, R0, 0x4, R1 ;  /* 0x00000004001ba824 */ /* 0x000fe400078e0201 */
[----:B------:R-:W-:Y:S01]  /*0e90*/  @!P2 IMAD.MOV.U32 R0, RZ, RZ, R31 ;  /* 0x000000ffff00a224 */ /* 0x000fe200078e001f */
[----:B---3--:R-:W-:-:S04]  /*0ea0*/  ISETP.NE.AND P6, PT, R26, R17, PT ;  /* 0x000000111a00720c */ /* 0x008fc80003fc5270 */
[----:B------:R-:W-:Y:S01]  /*0eb0*/  @!P3 IADD3 R26, PT, PT, R0, 0x1, RZ ;  /* 0x00000001001ab810 */ /* 0x000fe20007ffe0ff */
[----:B--2---:R0:W-:Y:S01]  /*0ec0*/  @!P4 STL [R32], R29 ;  /* 0x0000001d2000c387 */ /* 0x0041e20000100800 */
[----:B------:R-:W-:-:S03]  /*0ed0*/  ISETP.NE.AND P4, PT, R28, R17, PT ;  /* 0x000000111c00720c */ /* 0x000fc60003f85270 */
[----:B------:R1:W-:Y:S01]  /*0ee0*/  @!P5 STL [R34], R25 ;  /* 0x000000192200d387 */ /* 0x0003e20000100800 */
[----:B------:R-:W-:Y:S01]  /*0ef0*/  ISETP.NE.AND P5, PT, R24, R17, PT ;  /* 0x000000111800720c */ /* 0x000fe20003fa5270 */
[----:B------:R-:W-:Y:S02]  /*0f00*/  @!P3 IMAD R24, R0, 0x4, R1 ;  /* 0x000000040018b824 */ /* 0x000fe400078e0201 */
[----:B------:R-:W-:Y:S01]  /*0f10*/  @!P3 IMAD.MOV.U32 R0, RZ, RZ, R26 ;  /* 0x000000ffff00b224 */ /* 0x000fe200078e001a */
[----:B------:R-:W2:Y:S04]  /*0f20*/  @!P1 LDG.E R28, desc[UR6][R18.64+-0xc] ;  /* 0xfffff406121c9981 */ /* 0x000ea8000c1e1900 */
[----:B0-----:R-:W3:Y:S01]  /*0f30*/  @!P2 LDG.E R32, desc[UR6][R18.64+-0x4] ;  /* 0xfffffc061220a981 */ /* 0x001ee2000c1e1900 */
[C---:B------:R-:W-:Y:S01]  /*0f40*/  @!P4 VIADD R29, R0.reuse, 0x1 ;  /* 0x00000001001dc836 */ /* 0x040fe20000000000 */
[----:B------:R-:W-:-:S02]  /*0f50*/  @!P4 LEA R26, R0, R1, 0x2 ;  /* 0x00000001001ac211 */ /* 0x000fc400078e10ff */
[----:B-1----:R-:W4:Y:S01]  /*0f60*/  @!P3 LDG.E R25, desc[UR6][R18.64+0x4] ;  /* 0x000004061219b981 */ /* 0x002f22000c1e1900 */
[----:B------:R-:W-:-:S03]  /*0f70*/  @!P4 IMAD.MOV.U32 R0, RZ, RZ, R29 ;  /* 0x000000ffff00c224 */ /* 0x000fc600078e001d */
[----:B------:R-:W5:Y:S04]  /*0f80*/  @!P4 LDG.E R29, desc[UR6][R18.64+0xc] ;  /* 0x00000c06121dc981 */ /* 0x000f68000c1e1900 */
[----:B------:R-:W5:Y:S04]  /*0f90*/  @!P6 LDG.E R31, desc[UR6][R18.64+0x14] ;  /* 0x00001406121fe981 */ /* 0x000f68000c1e1900 */
[----:B------:R-:W5:Y:S01]  /*0fa0*/  @!P5 LDG.E R33, desc[UR6][R18.64+0x1c] ;  /* 0x00001c061221d981 */ /* 0x000f62000c1e1900 */
[C---:B------:R-:W-:Y:S02]  /*0fb0*/  @!P6 VIADD R34, R0.reuse, 0x1 ;  /* 0x000000010022e836 */ /* 0x040fe40000000000 */
[----:B------:R-:W-:-:S03]  /*0fc0*/  @!P6 IMAD R36, R0, 0x4, R1 ;  /* 0x000000040024e824 */ /* 0x000fc600078e0201 */
[----:B------:R-:W-:-:S05]  /*0fd0*/  @!P6 MOV R0, R34 ;  /* 0x000000220000e202 */ /* 0x000fca0000000f00 */
[----:B------:R-:W-:Y:S02]  /*0fe0*/  @!P5 IMAD R34, R0, 0x4, R1 ;  /* 0x000000040022d824 */ /* 0x000fe400078e0201 */
[----:B------:R-:W-:Y:S02]  /*0ff0*/  VIADD R22, R22, 0x8 ;  /* 0x0000000816167836 */ /* 0x000fe40000000000 */
[----:B------:R-:W-:Y:S01]  /*1000*/  VIADD R20, R20, 0x10 ;  /* 0x0000001014147836 */ /* 0x000fe20000000000 */
[----:B--2---:R0:W-:Y:S04]  /*1010*/  @!P1 STL [R23], R28 ;  /* 0x0000001c17009387 */ /* 0x0041e80000100800 */
[----:B---3--:R1:W-:Y:S04]  /*1020*/  @!P2 STL [R27], R32 ;  /* 0x000000201b00a387 */ /* 0x0083e80000100800 */
[----:B----4-:R1:W-:Y:S04]  /*1030*/  @!P3 STL [R24], R25 ;  /* 0x000000191800b387 */ /* 0x0103e80000100800 */
[----:B-----5:R1:W-:Y:S04]  /*1040*/  @!P4 STL [R26], R29 ;  /* 0x0000001d1a00c387 */ /* 0x0203e80000100800 */
[----:B------:R1:W-:Y:S04]  /*1050*/  @!P6 STL [R36], R31 ;  /* 0x0000001f2400e387 */ /* 0x0003e80000100800 */
[----:B------:R1:W-:Y:S01]  /*1060*/  @!P5 STL [R34], R33 ;  /* 0x000000212200d387 */ /* 0x0003e20000100800 */
[----:B------:R-:W-:Y:S01]  /*1070*/  ISETP.NE.AND P2, PT, R22, RZ, PT ;  /* 0x000000ff1600720c */ /* 0x000fe20003f45270 */
[----:B0-----:R-:W-:Y:S01]  /*1080*/  @!P5 VIADD R23, R0, 0x1 ;  /* 0x000000010017d836 */ /* 0x001fe20000000000 */
[----:B------:R-:W-:-:S03]  /*1090*/  IADD3 R18, P1, PT, R18, 0x40, RZ ;  /* 0x0000004012127810 */ /* 0x000fc60007f3e0ff */
[----:B------:R-:W-:Y:S01]  /*10a0*/  @!P5 IMAD.MOV.U32 R0, RZ, RZ, R23 ;  /* 0x000000ffff00d224 */ /* 0x000fe200078e0017 */
[----:B------:R-:W-:-:S07]  /*10b0*/  IADD3.X R19, PT, PT, RZ, R19, RZ, P1, !PT ;  /* 0x00000013ff137210 */ /* 0x000fce0000ffe4ff */
[----:B-1----:R-:W-:Y:S05]  /*10c0*/  @P2 BRA `(.L_x_10) ;  /* 0xfffffffc00082947 */ /* 0x002fea000383ffff */
.L_x_9:
[----:B------:R-:W-:Y:S01]  /*10d0*/  VIADD R2, R2, 0x1 ;  /* 0x0000000102027836 */ /* 0x000fe20000000000 */
[----:B------:R-:W-:Y:S06]  /*10e0*/  @!P0 BRA `(.L_x_11) ;  /* 0x0000000400108947 */ /* 0x000fec0003800000 */
[----:B------:R-:W-:Y:S02]  /*10f0*/  IADD3 R21, PT, PT, R21, -0x1, RZ ;  /* 0xffffffff15157810 */ /* 0x000fe40007ffe0ff */
[----:B------:R-:W-:Y:S02]  /*1100*/  LOP3.LUT P4, RZ, R30, 0x3, RZ, 0xc0, !PT ;  /* 0x000000031eff7812 */ /* 0x000fe4000788c0ff */
[----:B------:R-:W-:-:S13]  /*1110*/  ISETP.GE.U32.AND P0, PT, R21, 0x3, PT ;  /* 0x000000031500780c */ /* 0x000fda0003f06070 */
[----:B------:R-:W-:Y:S05]  /*1120*/  @!P0 BRA `(.L_x_12) ;  /* 0x00000000007c8947 */ /* 0x000fea0003800000 */
[----:B------:R-:W0:Y:S02]  /*1130*/  LDC.64 R18, c[0x0][0x388] ;  /* 0x0000e200ff127b82 */ /* 0x000e240000000a00 */
[----:B0-----:R-:W-:-:S05]  /*1140*/  IMAD.WIDE.U32 R18, R20, 0x4, R18 ;  /* 0x0000000414127825 */ /* 0x001fca00078e0012 */
[----:B------:R-:W2:Y:S04]  /*1150*/  LDG.E R22, desc[UR6][R18.64] ;  /* 0x0000000612167981 */ /* 0x000ea8000c1e1900 */
[----:B------:R-:W3:Y:S04]  /*1160*/  LDG.E R24, desc[UR6][R18.64+0x8] ;  /* 0x0000080612187981 */ /* 0x000ee8000c1e1900 */
[----:B------:R-:W4:Y:S04]  /*1170*/  LDG.E R26, desc[UR6][R18.64+0x10] ;  /* 0x00001006121a7981 */ /* 0x000f28000c1e1900 */
[----:B------:R-:W5:Y:S01]  /*1180*/  LDG.E R28, desc[UR6][R18.64+0x18] ;  /* 0x00001806121c7981 */ /* 0x000f62000c1e1900 */
[----:B--2---:R-:W-:-:S02]  /*1190*/  ISETP.NE.AND P0, PT, R22, R17, PT ;  /* 0x000000111600720c */ /* 0x004fc40003f05270 */
[-C--:B---3--:R-:W-:Y:S02]  /*11a0*/  ISETP.NE.AND P1, PT, R24, R17.reuse, PT ;  /* 0x000000111800720c */ /* 0x088fe40003f25270 */
[-C--:B----4-:R-:W-:Y:S02]  /*11b0*/  ISETP.NE.AND P2, PT, R26, R17.reuse, PT ;  /* 0x000000111a00720c */ /* 0x090fe40003f45270 */
[----:B-----5:R-:W-:-:S07]  /*11c0*/  ISETP.NE.AND P3, PT, R28, R17, PT ;  /* 0x000000111c00720c */ /* 0x020fce0003f65270 */
[----:B------:R-:W2:Y:S04]  /*11d0*/  @!P0 LDG.E R21, desc[UR6][R18.64+0x4] ;  /* 0x0000040612158981 */ /* 0x000ea8000c1e1900 */
[----:B------:R-:W3:Y:S04]  /*11e0*/  @!P1 LDG.E R22, desc[UR6][R18.64+0xc] ;  /* 0x00000c0612169981 */ /* 0x000ee8000c1e1900 */
[----:B------:R-:W4:Y:S04]  /*11f0*/  @!P2 LDG.E R23, desc[UR6][R18.64+0x14] ;  /* 0x000014061217a981 */ /* 0x000f28000c1e1900 */
[----:B------:R0:W5:Y:S01]  /*1200*/  @!P3 LDG.E R24, desc[UR6][R18.64+0x1c] ;  /* 0x00001c061218b981 */ /* 0x000162000c1e1900 */
[----:B------:R-:W-:Y:S01]  /*1210*/  @!P0 VIADD R25, R0, 0x1 ;  /* 0x0000000100198836 */ /* 0x000fe20000000000 */
[----:B------:R-:W-:Y:S01]  /*1220*/  IADD3 R20, PT, PT, R20, 0x8, RZ ;  /* 0x0000000814147810 */ /* 0x000fe20007ffe0ff */
[----:B------:R-:W-:-:S02]  /*1230*/  @!P0 IMAD R26, R0, 0x4, R1 ;  /* 0x00000004001a8824 */ /* 0x000fc400078e0201 */
[----:B------:R-:W-:-:S04]  /*1240*/  @!P0 IMAD.MOV.U32 R0, RZ, RZ, R25 ;  /* 0x000000ffff008224 */ /* 0x000fc800078e0019 */
[C---:B------:R-:W-:Y:S01]  /*1250*/  @!P1 IMAD R27, R0.reuse, 0x4, R1 ;  /* 0x00000004001b9824 */ /* 0x040fe200078e0201 */
[----:B------:R-:W-:-:S05]  /*1260*/  @!P1 IADD3 R25, PT, PT, R0, 0x1, RZ ;  /* 0x0000000100199810 */ /* 0x000fca0007ffe0ff */
[----:B------:R-:W-:-:S04]  /*1270*/  @!P1 IMAD.MOV.U32 R0, RZ, RZ, R25 ;  /* 0x000000ffff009224 */ /* 0x000fc800078e0019 */
[C---:B------:R-:W-:Y:S01]  /*1280*/  @!P2 VIADD R25, R0.reuse, 0x1 ;  /* 0x000000010019a836 */ /* 0x040fe20000000000 */
[----:B------:R-:W-:-:S03]  /*1290*/  @!P2 LEA R28, R0, R1, 0x2 ;  /* 0x00000001001ca211 */ /* 0x000fc600078e10ff */
[----:B------:R-:W-:-:S04]  /*12a0*/  @!P2 IMAD.MOV.U32 R0, RZ, RZ, R25 ;  /* 0x000000ffff00a224 */ /* 0x000fc800078e0019 */
[C---:B------:R-:W-:Y:S02]  /*12b0*/  @!P3 IMAD R25, R0.reuse, 0x4, R1 ;  /* 0x000000040019b824 */ /* 0x040fe400078e0201 */
[----:B0-----:R-:W-:-:S04]  /*12c0*/  @!P3 VIADD R18, R0, 0x1 ;  /* 0x000000010012b836 */ /* 0x001fc80000000000 */
[----:B------:R-:W-:Y:S01]  /*12d0*/  @!P3 IMAD.MOV.U32 R0, RZ, RZ, R18 ;  /* 0x000000ffff00b224 */ /* 0x000fe200078e0012 */
[----:B--2---:R0:W-:Y:S04]  /*12e0*/  @!P0 STL [R26], R21 ;  /* 0x000000151a008387 */ /* 0x0041e80000100800 */
[----:B---3--:R0:W-:Y:S04]  /*12f0*/  @!P1 STL [R27], R22 ;  /* 0x000000161b009387 */ /* 0x0081e80000100800 */
[----:B----4-:R0:W-:Y:S04]  /*1300*/  @!P2 STL [R28], R23 ;  /* 0x000000171c00a387 */ /* 0x0101e80000100800 */
[----:B-----5:R0:W-:Y:S02]  /*1310*/  @!P3 STL [R25], R24 ;  /* 0x000000181900b387 */ /* 0x0201e40000100800 */
.L_x_12:
[----:B------:R-:W-:Y:S04]  /*1320*/  BSSY.RECONVERGENT B1, `(.L_x_11) ;  /* 0x0000020000017945 */ /* 0x000fe80003800200 */
[----:B------:R-:W-:Y:S05]  /*1330*/  @!P4 BRA `(.L_x_13) ;  /* 0x000000000078c947 */ /* 0x000fea0003800000 */
[C---:B------:R-:W-:Y:S02]  /*1340*/  LOP3.LUT P1, RZ, R16.reuse, 0x6, RZ, 0xc0, !PT ;  /* 0x0000000610ff7812 */ /* 0x040fe4000782c0ff */
[----:B------:R-:W-:-:S11]  /*1350*/  LOP3.LUT P0, RZ, R16, 0x2, RZ, 0xc0, !PT ;  /* 0x0000000210ff7812 */ /* 0x000fd6000780c0ff */
[----:B------:R-:W-:Y:S05]  /*1360*/  @!P1 BRA `(.L_x_14) ;  /* 0x0000000000449947 */ /* 0x000fea0003800000 */
[----:B------:R-:W1:Y:S02]  /*1370*/  LDC.64 R18, c[0x0][0x388] ;  /* 0x0000e200ff127b82 */ /* 0x000e640000000a00 */
[----:B-1----:R-:W-:-:S05]  /*1380*/  IMAD.WIDE.U32 R18, R20, 0x4, R18 ;  /* 0x0000000414127825 */ /* 0x002fca00078e0012 */
[----:B------:R-:W2:Y:S04]  /*1390*/  LDG.E R16, desc[UR6][R18.64] ;  /* 0x0000000612107981 */ /* 0x000ea8000c1e1900 */
[----:B0-----:R-:W3:Y:S01]  /*13a0*/  LDG.E R22, desc[UR6][R18.64+0x8] ;  /* 0x0000080612167981 */ /* 0x001ee2000c1e1900 */
[-C--:B--2---:R-:W-:Y:S02]  /*13b0*/  ISETP.NE.AND P1, PT, R16, R17.reuse, PT ;  /* 0x000000111000720c */ /* 0x084fe40003f25270 */
[----:B---3--:R-:W-:-:S11]  /*13c0*/  ISETP.NE.AND P2, PT, R22, R17, PT ;  /* 0x000000111600720c */ /* 0x008fd60003f45270 */
[----:B------:R-:W2:Y:S04]  /*13d0*/  @!P1 LDG.E R16, desc[UR6][R18.64+0x4] ;  /* 0x0000040612109981 */ /* 0x000ea8000c1e1900 */
[----:B------:R-:W3:Y:S01]  /*13e0*/  @!P2 LDG.E R21, desc[UR6][R18.64+0xc] ;  /* 0x00000c061215a981 */ /* 0x000ee2000c1e1900 */
[C---:B------:R-:W-:Y:S02]  /*13f0*/  @!P1 VIADD R22, R0.reuse, 0x1 ;  /* 0x0000000100169836 */ /* 0x040fe40000000000 */
[----:B------:R-:W-:Y:S02]  /*1400*/  @!P1 IMAD R23, R0, 0x4, R1 ;  /* 0x0000000400179824 */ /* 0x000fe400078e0201 */
[----:B------:R-:W-:Y:S01]  /*1410*/  VIADD R20, R20, 0x4 ;  /* 0x0000000414147836 */ /* 0x000fe20000000000 */
[----:B------:R-:W-:-:S05]  /*1420*/  @!P1 MOV R0, R22 ;  /* 0x0000001600009202 */ /* 0x000fca0000000f00 */
[C---:B------:R-:W-:Y:S02]  /*1430*/  @!P2 IMAD R24, R0.reuse, 0x4, R1 ;  /* 0x000000040018a824 */ /* 0x040fe400078e0201 */
[----:B------:R-:W-:-:S05]  /*1440*/  @!P2 VIADD R22, R0, 0x1 ;  /* 0x000000010016a836 */ /* 0x000fca0000000000 */
[----:B------:R-:W-:Y:S01]  /*1450*/  @!P2 MOV R0, R22 ;  /* 0x000000160000a202 */ /* 0x000fe20000000f00 */
[----:B--2---:R1:W-:Y:S04]  /*1460*/  @!P1 STL [R23], R16 ;  /* 0x0000001017009387 */ /* 0x0043e80000100800 */
[----:B---3--:R1:W-:Y:S02]  /*1470*/  @!P2 STL [R24], R21 ;  /* 0x000000151800a387 */ /* 0x0083e40000100800 */
.L_x_14:
[----:B------:R-:W-:Y:S05]  /*1480*/  @P0 BRA `(.L_x_13) ;  /* 0x0000000000240947 */ /* 0x000fea0003800000 */
[----:B------:R-:W0:Y:S02]  /*1490*/  LDC.64 R18, c[0x0][0x388] ;  /* 0x0000e200ff127b82 */ /* 0x000e240000000a00 */
[----:B01----:R-:W-:-:S05]  /*14a0*/  IMAD.WIDE.U32 R20, R20, 0x4, R18 ;  /* 0x0000000414147825 */ /* 0x003fca00078e0012 */
[----:B------:R-:W2:Y:S02]  /*14b0*/  LDG.E R16, desc[UR6][R20.64] ;  /* 0x0000000614107981 */ /* 0x000ea4000c1e1900 */
[----:B--2---:R-:W-:-:S13]  /*14c0*/  ISETP.NE.AND P0, PT, R16, R17, PT ;  /* 0x000000111000720c */ /* 0x004fda0003f05270 */
[----:B------:R-:W-:Y:S05]  /*14d0*/  @P0 BRA `(.L_x_13) ;  /* 0x0000000000100947 */ /* 0x000fea0003800000 */
[----:B------:R-:W2:Y:S01]  /*14e0*/  LDG.E R20, desc[UR6][R20.64+0x4] ;  /* 0x0000040614147981 */ /* 0x000ea2000c1e1900 */
[C---:B------:R-:W-:Y:S02]  /*14f0*/  IMAD R19, R0.reuse, 0x4, R1 ;  /* 0x0000000400137824 */ /* 0x040fe400078e0201 */
[----:B------:R-:W-:-:S03]  /*1500*/  VIADD R0, R0, 0x1 ;  /* 0x0000000100007836 */ /* 0x000fc60000000000 */
[----:B--2---:R2:W-:Y:S04]  /*1510*/  STL [R19], R20 ;  /* 0x0000001413007387 */ /* 0x0045e80000100800 */
.L_x_13:
[----:B------:R-:W-:Y:S05]  /*1520*/  BSYNC.RECONVERGENT B1 ;  /* 0x0000000000017941 */ /* 0x000fea0003800200 */
.L_x_11:
[----:B------:R-:W-:Y:S01]  /*1530*/  ISETP.GE.AND P0, PT, R0, 0x1, PT ;  /* 0x000000010000780c */ /* 0x000fe20003f06270 */
[----:B------:R-:W-:-:S12]  /*1540*/  BSSY.RECONVERGENT B1, `(.L_x_15) ;  /* 0x0000064000017945 */ /* 0x000fd80003800200 */
[----:B------:R-:W-:Y:S05]  /*1550*/  @!P0 BRA `(.L_x_16) ;  /* 0x0000000400888947 */ /* 0x000fea0003800000 */
[----:B-1----:R-:W-:Y:S02]  /*1560*/  IMAD.MOV.U32 R16, RZ, RZ, RZ ;  /* 0x000000ffff107224 */ /* 0x002fe400078e00ff */
[----:B--2---:R-:W-:-:S07]  /*1570*/  IMAD.WIDE R18, R17, 0x4, R10 ;  /* 0x0000000411127825 */ /* 0x004fce00078e020a */
.L_x_27:
[----:B01----:R-:W-:-:S06]  /*1580*/  LEA R25, R16, R1, 0x2 ;  /* 0x0000000110197211 */ /* 0x003fcc00078e10ff */
[----:B------:R-:W2:Y:S02]  /*1590*/  LDL R25, [R25] ;  /* 0x0000000019197983 */ /* 0x000ea40000100800 */
[----:B--2---:R-:W-:-:S05]  /*15a0*/  IMAD.WIDE R20, R25, 0x4, R10 ;  /* 0x0000000419147825 */ /* 0x004fca00078e020a */
[----:B------:R-:W2:Y:S01]  /*15b0*/  LDG.E R27, desc[UR6][R20.64] ;  /* 0x00000006141b7981 */ /* 0x000ea2000c1e1900 */
[----:B------:R-:W-:Y:S01]  /*15c0*/  BSSY.RECONVERGENT B2, `(.L_x_17) ;  /* 0x0000022000027945 */ /* 0x000fe20003800200 */
[----:B--2---:R-:W-:-:S13]  /*15d0*/  ISETP.GT.AND P0, PT, R27, -0x1, PT ;  /* 0xffffffff1b00780c */ /* 0x004fda0003f04270 */
[----:B------:R-:W-:Y:S05]  /*15e0*/  @P0 BRA `(.L_x_18) ;  /* 0x00000000007c0947 */ /* 0x000fea0003800000 */
[----:B------:R-:W0:Y:S02]  /*15f0*/  LDC.64 R30, c[0x4][0x28] ;  /* 0x01000a00ff1e7b82 */ /* 0x000e240000000a00 */
[----:B0-----:R-:W2:Y:S01]  /*1600*/  LDG.E R24, desc[UR6][R30.64] ;  /* 0x000000061e187981 */ /* 0x001ea2000c1e1900 */
[----:B------:R-:W-:-:S05]  /*1610*/  IMAD.WIDE R28, R3, 0x4, R12 ;  /* 0x00000004031c7825 */ /* 0x000fca00078e020c */
[----:B------:R0:W-:Y:S04]  /*1620*/  STG.E desc[UR6][R28.64], R25 ;  /* 0x000000191c007986 */ /* 0x0001e8000c101906 */
[----:B------:R-:W3:Y:S01]  /*1630*/  LDG.E R27, desc[UR6][R18.64] ;  /* 0x00000006121b7981 */ /* 0x000ee2000c1e1900 */
[----:B------:R-:W-:-:S05]  /*1640*/  VIADD R3, R3, 0x1 ;  /* 0x0000000103037836 */ /* 0x000fca0000000000 */
[----:B------:R-:W-:Y:S02]  /*1650*/  ISETP.GE.AND P2, PT, R3, RZ, PT ;  /* 0x000000ff0300720c */ /* 0x000fe40003f46270 */
[----:B0-----:R-:W-:Y:S02]  /*1660*/  IABS R28, R3 ;  /* 0x00000003001c7213 */ /* 0x001fe40000000000 */
[-C--:B--2---:R-:W-:Y:S02]  /*1670*/  IABS R26, R24.reuse ;  /* 0x00000018001a7213 */ /* 0x084fe40000000000 */
[----:B------:R-:W-:Y:S02]  /*1680*/  IABS R30, R24 ;  /* 0x00000018001e7213 */ /* 0x000fe40000000000 */
[----:B------:R-:W0:Y:S01]  /*1690*/  I2F.RP R32, R26 ;  /* 0x0000001a00207306 */ /* 0x000e220000209400 */
[----:B---3--:R-:W-:-:S05]  /*16a0*/  VIADD R27, R27, 0x1 ;  /* 0x000000011b1b7836 */ /* 0x008fca0000000000 */
[----:B------:R1:W-:Y:S02]  /*16b0*/  STG.E desc[UR6][R20.64], R27 ;  /* 0x0000001b14007986 */ /* 0x0003e4000c101906 */
[----:B0-----:R-:W0:Y:S02]  /*16c0*/  MUFU.RCP R32, R32 ;  /* 0x0000002000207308 */ /* 0x001e240000001000 */
[----:B0-----:R-:W-:-:S06]  /*16d0*/  VIADD R22, R32, 0xffffffe ;  /* 0x0ffffffe20167836 */ /* 0x001fcc0000000000 */
[----:B------:R0:W2:Y:S02]  /*16e0*/  F2I.FTZ.U32.TRUNC.NTZ R23, R22 ;  /* 0x0000001600177305 */ /* 0x0000a4000021f000 */
[----:B0-----:R-:W-:Y:S02]  /*16f0*/  HFMA2 R22, -RZ, RZ, 0, 0 ;  /* 0x00000000ff167431 */ /* 0x001fe400000001ff */
[----:B--2---:R-:W-:-:S04]  /*1700*/  IMAD.MOV R31, RZ, RZ, -R23 ;  /* 0x000000ffff1f7224 */ /* 0x004fc800078e0a17 */
[----:B------:R-:W-:-:S04]  /*1710*/  IMAD R29, R31, R26, RZ ;  /* 0x0000001a1f1d7224 */ /* 0x000fc800078e02ff */
[----:B------:R-:W-:-:S04]  /*1720*/  IMAD.HI.U32 R23, R23, R29, R22 ;  /* 0x0000001d17177227 */ /* 0x000fc800078e0016 */
[----:B------:R-:W-:Y:S02]  /*1730*/  IMAD.MOV R22, RZ, RZ, -R30 ;  /* 0x000000ffff167224 */ /* 0x000fe400078e0a1e */
[----:B------:R-:W-:-:S04]  /*1740*/  IMAD.HI.U32 R23, R23, R28, RZ ;  /* 0x0000001c17177227 */ /* 0x000fc800078e00ff */
[----:B------:R-:W-:-:S05]  /*1750*/  IMAD R23, R23, R22, R28 ;  /* 0x0000001617177224 */ /* 0x000fca00078e021c */
[----:B------:R-:W-:-:S13]  /*1760*/  ISETP.GT.U32.AND P0, PT, R26, R23, PT ;  /* 0x000000171a00720c */ /* 0x000fda0003f04070 */
[----:B------:R-:W-:Y:S01]  /*1770*/  @!P0 IMAD.IADD R23, R23, 0x1, -R26 ;  /* 0x0000000117178824 */ /* 0x000fe200078e0a1a */
[----:B------:R-:W-:-:S04]  /*1780*/  ISETP.NE.AND P0, PT, R24, RZ, PT ;  /* 0x000000ff1800720c */ /* 0x000fc80003f05270 */
[----:B------:R-:W-:-:S13]  /*1790*/  ISETP.GT.U32.AND P1, PT, R26, R23, PT ;  /* 0x000000171a00720c */ /* 0x000fda0003f24070 */
[----:B------:R-:W-:-:S05]  /*17a0*/  @!P1 IADD3 R23, PT, PT, R23, -R26, RZ ;  /* 0x8000001a17179210 */ /* 0x000fca0007ffe0ff */
[----:B------:R-:W-:-:S04]  /*17b0*/  IMAD.MOV.U32 R3, RZ, RZ, R23 ;  /* 0x000000ffff037224 */ /* 0x000fc800078e0017 */
[----:B------:R-:W-:Y:S01]  /*17c0*/  @!P2 IMAD.MOV R3, RZ, RZ, -R3 ;  /* 0x000000ffff03a224 */ /* 0x000fe200078e0a03 */
[----:B-1----:R-:W-:-:S07]  /*17d0*/  @!P0 LOP3.LUT R3, RZ, R24, RZ, 0x33, !PT ;  /* 0x00000018ff038212 */ /* 0x002fce00078e33ff */
.L_x_18:
[----:B------:R-:W-:Y:S05]  /*17e0*/  BSYNC.RECONVERGENT B2 ;  /* 0x0000000000027941 */ /* 0x000fea0003800200 */
.L_x_17:
[----:B------:R-:W2:Y:S01]  /*17f0*/  LDG.E R20, desc[UR6][R18.64] ;  /* 0x0000000612147981 */ /* 0x000ea2000c1e1900 */
[----:B------:R-:W-:Y:S01]  /*1800*/  VIADD R16, R16, 0x1 ;  /* 0x0000000110107836 */ /* 0x000fe20000000000 */
[----:B------:R-:W-:Y:S04]  /*1810*/  BSSY.RECONVERGENT B2, `(.L_x_19) ;  /* 0x0000035000027945 */ /* 0x000fe80003800200 */
[----:B------:R-:W-:Y:S02]  /*1820*/  ISETP.NE.AND P1, PT, R16, R0, PT ;  /* 0x000000001000720c */ /* 0x000fe40003f25270 */
[----:B--2---:R-:W-:-:S04]  /*1830*/  IADD3 R20, PT, PT, R20, 0x1, RZ ;  /* 0x0000000114147810 */ /* 0x004fc80007ffe0ff */
[----:B------:R-:W-:-:S13]  /*1840*/  ISETP.NE.AND P0, PT, R27, R20, PT ;  /* 0x000000141b00720c */ /* 0x000fda0003f05270 */
[----:B------:R-:W-:Y:S05]  /*1850*/  @P0 BRA `(.L_x_20) ;  /* 0x0000000000c00947 */ /* 0x000fea0003800000 */
[----:B------:R-:W-:-:S04]  /*1860*/  IMAD.WIDE R26, R17, 0x4, R4 ;  /* 0x00000004111a7825 */ /* 0x000fc800078e0204 */
[C---:B------:R-:W-:Y:S02]  /*1870*/  IMAD.WIDE R20, R25.reuse, 0x4, R4 ;  /* 0x0000000419147825 */ /* 0x040fe400078e0204 */
[----:B------:R-:W2:Y:S04]  /*1880*/  LDG.E R27, desc[UR6][R26.64] ;  /* 0x000000061a1b7981 */ /* 0x000ea8000c1e1900 */
[----:B------:R-:W2:Y:S02]  /*1890*/  LDG.E R22, desc[UR6][R20.64] ;  /* 0x0000000614167981 */ /* 0x000ea4000c1e1900 */
[----:B--2---:R-:W-:Y:S02]  /*18a0*/  IMAD.IADD R29, R22, 0x1, R27 ;  /* 0x00000001161d7824 */ /* 0x004fe400078e021b */
[----:B------:R-:W-:-:S03]  /*18b0*/  IMAD.WIDE R22, R25, 0x10, R6 ;  /* 0x0000001019167825 */ /* 0x000fc600078e0206 */
[----:B------:R0:W-:Y:S04]  /*18c0*/  STG.E desc[UR6][R20.64], R29 ;  /* 0x0000001d14007986 */ /* 0x0001e8000c101906 */
[----:B------:R-:W2:Y:S02]  /*18d0*/  LDG.E R24, desc[UR6][R22.64] ;  /* 0x0000000616187981 */ /* 0x000ea4000c1e1900 */
[----:B--2---:R-:W-:-:S13]  /*18e0*/  ISETP.GE.AND P0, PT, R24, RZ, PT ;  /* 0x000000ff1800720c */ /* 0x004fda0003f06270 */
[----:B0-----:R-:W-:Y:S05]  /*18f0*/  @!P0 BRA `(.L_x_21) ;  /* 0x0000000000948947 */ /* 0x001fea0003800000 */
[----:B------:R-:W2:Y:S01]  /*1900*/  LDG.E R20, desc[UR6][R14.64] ;  /* 0x000000060e147981 */ /* 0x000ea2000c1e1900 */
[----:B------:R-:W-:Y:S01]  /*1910*/  BSSY.RECONVERGENT B3, `(.L_x_22) ;  /* 0x0000016000037945 */ /* 0x000fe20003800200 */
[--C-:B------:R-:W-:Y:S01]  /*1920*/  IMAD.MOV.U32 R22, RZ, RZ, R14.reuse ;  /* 0x000000ffff167224 */ /* 0x100fe200078e000e */
[----:B------:R-:W-:Y:S01]  /*1930*/  MOV R23, R15 ;  /* 0x0000000f00177202 */ /* 0x000fe20000000f00 */
[----:B------:R-:W-:Y:S02]  /*1940*/  IMAD.MOV.U32 R24, RZ, RZ, R14 ;  /* 0x000000ffff187224 */ /* 0x000fe400078e000e */
[----:B------:R-:W-:Y:S01]  /*1950*/  IMAD.MOV.U32 R27, RZ, RZ, R15 ;  /* 0x000000ffff1b7224 */ /* 0x000fe200078e000f */
[----:B--2---:R-:W-:-:S13]  /*1960*/  ISETP.GE.AND P0, PT, R20, RZ, PT ;  /* 0x000000ff1400720c */ /* 0x004fda0003f06270 */
[----:B------:R-:W-:Y:S05]  /*1970*/  @!P0 BRA `(.L_x_23) ;  /* 0x00000000003c8947 */ /* 0x000fea0003800000 */
[----:B------:R-:W-:Y:S01]  /*1980*/  BSSY.RECONVERGENT B4, `(.L_x_23) ;  /* 0x000000e000047945 */ /* 0x000fe20003800200 */
[----:B------:R-:W-:Y:S01]  /*1990*/  MOV R24, R14 ;  /* 0x0000000e00187202 */ /* 0x000fe20000000f00 */
[----:B------:R-:W-:Y:S01]  /*19a0*/  IMAD.MOV.U32 R27, RZ, RZ, R15 ;  /* 0x000000ffff1b7224 */ /* 0x000fe200078e000f */
[----:B------:R-:W-:Y:S01]  /*19b0*/  MOV R23, R15 ;  /* 0x0000000f00177202 */ /* 0x000fe20000000f00 */
[----:B------:R-:W-:-:S07]  /*19c0*/  IMAD.MOV.U32 R22, RZ, RZ, R14 ;  /* 0x000000ffff167224 */ /* 0x000fce00078e000e */
.L_x_24:
[----:B------:R-:W-:Y:S02]  /*19d0*/  IMAD.MOV.U32 R20, RZ, RZ, R22 ;  /* 0x000000ffff147224 */ /* 0x000fe400078e0016 */
[----:B------:R-:W-:-:S05]  /*19e0*/  IMAD.MOV.U32 R21, RZ, RZ, R23 ;  /* 0x000000ffff157224 */ /* 0x000fca00078e0017 */
[----:B------:R-:W2:Y:S01]  /*19f0*/  LDG.E R20, desc[UR6][R20.64+0x10] ;  /* 0x0000100614147981 */ /* 0x000ea2000c1e1900 */
[----:B------:R-:W-:Y:S02]  /*1a00*/  IADD3 R24, P3, PT, R24, 0x10, RZ ;  /* 0x0000001018187810 */ /* 0x000fe40007f7e0ff */
[----:B------:R-:W-:-:S03]  /*1a10*/  IADD3 R22, P2, PT, R22, 0x10, RZ ;  /* 0x0000001016167810 */ /* 0x000fc60007f5e0ff */
[----:B------:R-:W-:Y:S01]  /*1a20*/  IMAD.X R27, RZ, RZ, R27, P3 ;  /* 0x000000ffff1b7224 */ /* 0x000fe200018e061b */
[----:B------:R-:W-:Y:S02]  /*1a30*/  IADD3.X R23, PT, PT, RZ, R23, RZ, P2, !PT ;  /* 0x00000017ff177210 */ /* 0x000fe400017fe4ff */
[----:B--2---:R-:W-:-:S13]  /*1a40*/  ISETP.GT.AND P0, PT, R20, -0x1, PT ;  /* 0xffffffff1400780c */ /* 0x004fda0003f04270 */
[----:B------:R-:W-:Y:S05]  /*1a50*/  @P0 BRA `(.L_x_24) ;  /* 0xfffffffc00dc0947 */ /* 0x000fea000383ffff */
[----:B------:R-:W-:Y:S05]  /*1a60*/  BSYNC.RECONVERGENT B4 ;  /* 0x0000000000047941 */ /* 0x000fea0003800200 */
.L_x_23:
[----:B------:R-:W-:Y:S05]  /*1a70*/  BSYNC.RECONVERGENT B3 ;  /* 0x0000000000037941 */ /* 0x000fea0003800200 */
.L_x_22:
[----:B------:R-:W-:Y:S01]  /*1a80*/  BSSY.RECONVERGENT B3, `(.L_x_25) ;  /* 0x0000009000037945 */ /* 0x000fe20003800200 */
[----:B------:R-:W-:-:S04]  /*1a90*/  IMAD.WIDE R20, R25, 0x10, R6 ;  /* 0x0000001019147825 */ /* 0x000fc800078e0206 */
[----:B------:R-:W-:-:S07]  /*1aa0*/  IMAD.MOV.U32 R25, RZ, RZ, R27 ;  /* 0x000000ffff197224 */ /* 0x000fce00078e001b */
.L_x_26:
[----:B------:R-:W-:Y:S01]  /*1ab0*/  MOV R26, R20 ;  /* 0x00000014001a7202 */ /* 0x000fe20000000f00 */
[----:B------:R-:W-:Y:S02]  /*1ac0*/  IMAD.MOV.U32 R27, RZ, RZ, R21 ;  /* 0x000000ffff1b7224 */ /* 0x000fe400078e0015 */
[----:B------:R-:W2:Y:S02]  /*1ad0*/  LD.E.64 R20, desc[UR6][R20.64+0x8] ;  /* 0x0000080614147980 */ /* 0x000ea4000c101b00 */
[----:B--2---:R-:W-:-:S04]  /*1ae0*/  ISETP.NE.U32.AND P0, PT, R20, RZ, PT ;  /* 0x000000ff1400720c */ /* 0x004fc80003f05070 */
[----:B------:R-:W-:-:S13]  /*1af0*/  ISETP.NE.AND.EX P0, PT, R21, RZ, PT, P0 ;  /* 0x000000ff1500720c */ /* 0x000fda0003f05300 */
[----:B------:R-:W-:Y:S05]  /*1b00*/  @P0 BRA `(.L_x_26) ;  /* 0xfffffffc00e80947 */ /* 0x000fea000383ffff */
[----:B------:R-:W-:Y:S05]  /*1b10*/  BSYNC.RECONVERGENT B3 ;  /* 0x0000000000037941 */ /* 0x000fea0003800200 */
.L_x_25:
[----:B------:R1:W-:Y:S04]  /*1b20*/  ST.E.64 desc[UR6][R26.64+0x8], R24 ;  /* 0x000008181a007985 */ /* 0x0003e8000c101b06 */
[----:B------:R1:W-:Y:S01]  /*1b30*/  STG.E desc[UR6][R22.64], R17 ;  /* 0x0000001116007986 */ /* 0x0003e2000c101906 */
[----:B------:R-:W-:Y:S05]  /*1b40*/  BRA `(.L_x_20) ;  /* 0x0000000000047947 */ /* 0x000fea0003800000 */
.L_x_21:
[----:B------:R0:W-:Y:S02]  /*1b50*/  STG.E desc[UR6][R22.64], R17 ;  /* 0x0000001116007986 */ /* 0x0001e4000c101906 */
.L_x_20:
[----:B------:R-:W-:Y:S05]  /*1b60*/  BSYNC.RECONVERGENT B2 ;  /* 0x0000000000027941 */ /* 0x000fea0003800200 */
.L_x_19:
[----:B------:R-:W-:Y:S05]  /*1b70*/  @P1 BRA `(.L_x_27) ;  /* 0xfffffff800801947 */ /* 0x000fea000383ffff */
.L_x_16:
[----:B------:R-:W-:Y:S05]  /*1b80*/  BSYNC.RECONVERGENT B1 ;  /* 0x0000000000017941 */ /* 0x000fea0003800200 */
.L_x_15:
[----:B------:R-:W-:-:S13]  /*1b90*/  ISETP.NE.AND P0, PT, R8, R3, PT ;  /* 0x000000030800720c */ /* 0x000fda0003f05270 */
[----:B------:R-:W-:Y:S05]  /*1ba0*/  @P0 BRA `(.L_x_28) ;  /* 0xffffffec00640947 */ /* 0x000fea000383ffff */
[----:B------:R-:W-:Y:S05]  /*1bb0*/  BSYNC.RECONVERGENT B0 ;  /* 0x0000000000007941 */ /* 0x000fea0003800200 */
.L_x_6:
[----:B------:R-:W-:-:S13]  /*1bc0*/  ISETP.GE.AND P0, PT, R2, 0x1, PT ;  /* 0x000000010200780c */ /* 0x000fda0003f06270 */
[----:B------:R-:W-:Y:S05]  /*1bd0*/  @!P0 EXIT ;  /* 0x000000000000894d */ /* 0x000fea0003800000 */
[----:B------:R-:W3:Y:S08]  /*1be0*/  LDC.64 R10, c[0x4][RZ] ;  /* 0x01000000ff0a7b82 */ /* 0x000ef00000000a00 */
[----:B--2---:R-:W2:Y:S01]  /*1bf0*/  LDC.64 R18, c[0x0][0x3a8] ;  /* 0x0000ea00ff127b82 */ /* 0x004ea20000000a00 */
[----:B---3--:R-:W3:Y:S02]  /*1c00*/  LDG.E R10, desc[UR6][R10.64] ;  /* 0x000000060a0a7981 */ /* 0x008ee4000c1e1900 */
[----:B---3--:R-:W-:-:S04]  /*1c10*/  IMAD R3, R9, R10, RZ ;  /* 0x0000000a09037224 */ /* 0x008fc800078e02ff */
[----:B--2---:R-:W-:-:S07]  /*1c20*/  IMAD.WIDE R18, R3, 0x4, R18 ;  /* 0x0000000403127825 */ /* 0x004fce00078e0212 */
.L_x_37:
[----:B------:R-:W2:Y:S01]  /*1c30*/  LDCU UR4, c[0x0][0x380] ;  /* 0x00007000ff0477ac */ /* 0x000ea20008000800 */
[----:B------:R-:W-:Y:S01]  /*1c40*/  IMAD.MOV.U32 R8, RZ, RZ, R2 ;  /* 0x000000ffff087224 */ /* 0x000fe200078e0002 */
[----:B------:R-:W-:Y:S01]  /*1c50*/  IADD3 R2, PT, PT, R2, -0x1, RZ ;  /* 0xffffffff02027810 */ /* 0x000fe20007ffe0ff */
[----:B------:R-:W3:Y:S01]  /*1c60*/  LDCU.64 UR8, c[0x0][0x3a0] ;  /* 0x00007400ff0877ac */ /* 0x000ee20008000a00 */
[----:B--2---:R-:W-:-:S04]  /*1c70*/  USHF.L.U32 UR4, UR4, 0x1, URZ ;  /* 0x0000000104047899 */ /* 0x004fc800080006ff */
[----:B------:R-:W-:-:S06]  /*1c80*/  UIADD3 UR4, UPT, UPT, UR4, UR4, URZ ;  /* 0x0000000404047290 */ /* 0x000fcc000fffe0ff */
[----:B------:R-:W-:-:S05]  /*1c90*/  IMAD R0, R9, UR4, RZ ;  /* 0x0000000409007c24 */ /* 0x000fca000f8e02ff */
[----:B01-3--:R-:W-:-:S04]  /*1ca0*/  LEA R10, P0, R0, UR8, 0x2 ;  /* 0x00000008000a7c11 */ /* 0x00bfc8000f8010ff */
[----:B------:R-:W-:-:S03]  /*1cb0*/  LEA.HI.X R11, R0, UR9, RZ, 0x2, P0 ;  /* 0x00000009000b7c11 */ /* 0x000fc600080f14ff */
[----:B------:R-:W-:-:S05]  /*1cc0*/  IMAD.WIDE.U32 R10, R2, 0x4, R10 ;  /* 0x00000004020a7825 */ /* 0x000fca00078e000a */
[----:B01----:R-:W2:Y:S01]  /*1cd0*/  LDG.E R21, desc[UR6][R10.64] ;  /* 0x000000060a157981 */ /* 0x003ea2000c1e1900 */
[----:B------:R-:W-:Y:S05]  /*1ce0*/  YIELD ;  /* 0x0000000000007946 */ /* 0x000fea0003800000 */
[----:B------:R-:W-:Y:S01]  /*1cf0*/  BSSY.RECONVERGENT B0, `(.L_x_29) ;  /* 0x0000025000007945 */ /* 0x000fe20003800200 */
[----:B--2---:R-:W-:-:S04]  /*1d00*/  IMAD.WIDE R16, R21, 0x10, R6 ;  /* 0x0000001015107825 */ /* 0x004fc800078e0206 */
[----:B------:R-:W-:-:S04]  /*1d10*/  IMAD.WIDE R14, R21, 0x4, R4 ;  /* 0x00000004150e7825 */ /* 0x000fc800078e0204 */
[----:B------:R-:W-:-:S07]  /*1d20*/  IMAD.WIDE R12, R21, 0x4, R18 ;  /* 0x00000004150c7825 */ /* 0x000fce00078e0212 */
.L_x_34:
[----:B0-----:R-:W2:Y:S04]  /*1d30*/  LD.E R11, desc[UR6][R16.64] ;  /* 0x00000006100b7980 */ /* 0x001ea8000c101900 */
[----:B------:R-:W5:Y:S01]  /*1d40*/  LD.E.64 R16, desc[UR6][R16.64+0x8] ;  /* 0x0000080610107980 */ /* 0x000f62000c101b00 */
[----:B------:R-:W-:Y:S01]  /*1d50*/  BSSY.RECONVERGENT B1, `(.L_x_30) ;  /* 0x000001b000017945 */ /* 0x000fe20003800200 */
[----:B--2---:R-:W-:-:S13]  /*1d60*/  ISETP.GE.AND P0, PT, R11, RZ, PT ;  /* 0x000000ff0b00720c */ /* 0x004fda0003f06270 */
[----:B------:R-:W-:Y:S05]  /*1d70*/  @!P0 BRA `(.L_x_31) ;  /* 0x0000000000608947 */ /* 0x000fea0003800000 */
[----:B------:R-:W2:Y:S01]  /*1d80*/  LDG.E R3, desc[UR6][R14.64] ;  /* 0x000000060e037981 */ /* 0x000ea2000c1e1900 */
[----:B------:R-:W-:-:S05]  /*1d90*/  IMAD.WIDE.U32 R22, R11, 0x4, R4 ;  /* 0x000000040b167825 */ /* 0x000fca00078e0004 */
[----:B------:R-:W3:Y:S01]  /*1da0*/  LDG.E R0, desc[UR6][R22.64] ;  /* 0x0000000616007981 */ /* 0x000ee2000c1e1900 */
[----:B------:R-:W-:-:S05]  /*1db0*/  IMAD.WIDE.U32 R10, R11, 0x4, R18 ;  /* 0x000000040b0a7825 */ /* 0x000fca00078e0012 */
[----:B------:R0:W5:Y:S01]  /*1dc0*/  LDG.E R20, desc[UR6][R10.64] ;  /* 0x000000060a147981 */ /* 0x000162000c1e1900 */
[----:B------:R-:W-:Y:S01]  /*1dd0*/  BSSY.RECONVERGENT B2, `(.L_x_32) ;  /* 0x000000e000027945 */ /* 0x000fe20003800200 */
[----:B--2---:R-:W-:-:S04]  /*1de0*/  I2FP.F32.S32 R3, R3 ;  /* 0x0000000300037245 */ /* 0x004fc80000201400 */
[----:B------:R-:W1:Y:S01]  /*1df0*/  MUFU.RCP R24, R3 ;  /* 0x0000000300187308 */ /* 0x000e620000001000 */
[----:B---3--:R-:W-:-:S07]  /*1e00*/  I2FP.F32.S32 R0, R0 ;  /* 0x0000000000007245 */ /* 0x008fce0000201400 */
[----:B------:R-:W2:Y:S01]  /*1e10*/  FCHK P0, R0, R3 ;  /* 0x0000000300007302 */ /* 0x000ea20000000000 */
[----:B-1----:R-:W-:-:S04]  /*1e20*/  FFMA R25, -R3, R24, 1 ;  /* 0x3f80000003197423 */ /* 0x002fc80000000118 */
[----:B------:R-:W-:-:S04]  /*1e30*/  FFMA R25, R24, R25, R24 ;  /* 0x0000001918197223 */ /* 0x000fc80000000018 */
[----:B------:R-:W-:-:S04]  /*1e40*/  FFMA R24, R0, R25, RZ ;  /* 0x0000001900187223 */ /* 0x000fc800000000ff */
[----:B------:R-:W-:-:S04]  /*1e50*/  FFMA R26, -R3, R24, R0 ;  /* 0x00000018031a7223 */ /* 0x000fc80000000100 */
[----:B------:R-:W-:Y:S01]  /*1e60*/  FFMA R25, R25, R26, R24 ;  /* 0x0000001a19197223 */ /* 0x000fe20000000018 */
[----:B0-2---:R-:W-:Y:S06]  /*1e70*/  @!P0 BRA `(.L_x_33) ;  /* 0x00000000000c8947 */ /* 0x005fec0003800000 */
[----:B------:R-:W-:-:S07]  /*1e80*/  MOV R22, 0x1ea0 ;  /* 0x00001ea000167802 */ /* 0x000fce0000000f00 */
[----:B-----5:R-:W-:Y:S05]  /*1e90*/  CALL.REL.NOINC `($__internal_0_$__cuda_sm3x_div_rn_noftz_f32_slowpath) ;  /* 0x0000000000587944 */ /* 0x020fea0003c00000 */
[----:B------:R-:W-:-:S07]  /*1ea0*/  IMAD.MOV.U32 R25, RZ, RZ, R0 ;  /* 0x000000ffff197224 */ /* 0x000fce00078e0000 */
.L_x_33:
[----:B------:R-:W-:Y:S05]  /*1eb0*/  BSYNC.RECONVERGENT B2 ;  /* 0x0000000000027941 */ /* 0x000fea0003800200 */
.L_x_32:
[----:B------:R-:W2:Y:S02]  /*1ec0*/  LDG.E R0, desc[UR6][R12.64] ;  /* 0x000000060c007981 */ /* 0x000ea4000c1e1900 */
[----:B--2---:R-:W-:-:S04]  /*1ed0*/  FADD R3, R0, 1 ;  /* 0x3f80000000037421 */ /* 0x004fc80000000000 */
[----:B-----5:R-:W-:-:S05]  /*1ee0*/  FFMA R3, R3, R25, R20 ;  /* 0x0000001903037223 */ /* 0x020fca0000000014 */
[----:B------:R0:W-:Y:S02]  /*1ef0*/  STG.E desc[UR6][R10.64], R3 ;  /* 0x000000030a007986 */ /* 0x0001e4000c101906 */
.L_x_31:
[----:B------:R-:W-:Y:S05]  /*1f00*/  BSYNC.RECONVERGENT B1 ;  /* 0x0000000000017941 */ /* 0x000fea0003800200 */
.L_x_30:
[----:B-----5:R-:W-:-:S04]  /*1f10*/  ISETP.NE.U32.AND P0, PT, R16, RZ, PT ;  /* 0x000000ff1000720c */ /* 0x020fc80003f05070 */
[----:B------:R-:W-:-:S13]  /*1f20*/  ISETP.NE.AND.EX P0, PT, R17, RZ, PT, P0 ;  /* 0x000000ff1100720c */ /* 0x000fda0003f05300 */
[----:B------:R-:W-:Y:S05]  /*1f30*/  @P0 BRA `(.L_x_34) ;  /* 0xfffffffc007c0947 */ /* 0x000fea000383ffff */
[----:B------:R-:W-:Y:S05]  /*1f40*/  BSYNC.RECONVERGENT B0 ;  /* 0x0000000000007941 */ /* 0x000fea0003800200 */
.L_x_29:
[----:B------:R-:W-:Y:S01]  /*1f50*/  ISETP.NE.AND P0, PT, R21, R9, PT ;  /* 0x000000091500720c */ /* 0x000fe20003f05270 */
[----:B------:R-:W-:-:S12]  /*1f60*/  BSSY.RECONVERGENT B0, `(.L_x_35) ;  /* 0x0000006000007945 */ /* 0x000fd80003800200 */
[----:B------:R-:W-:Y:S05]  /*1f70*/  @!P0 BRA `(.L_x_36) ;  /* 0x0000000000108947 */ /* 0x000fea0003800000 */
[----:B------:R-:W2:Y:S01]  /*1f80*/  LDG.E R13, desc[UR6][R12.64] ;  /* 0x000000060c0d7981 */ /* 0x000ea2000c1e1900 */
[----:B0-----:R-:W0:Y:S02]  /*1f90*/  LDC.64 R10, c[0x0][0x398] ;  /* 0x0000e600ff0a7b82 */ /* 0x001e240000000a00 */
[----:B0-----:R-:W-:-:S05]  /*1fa0*/  IMAD.WIDE R10, R21, 0x4, R10 ;  /* 0x00000004150a7825 */ /* 0x001fca00078e020a */
[----:B--2---:R1:W-:Y:S02]  /*1fb0*/  REDG.E.ADD.F32.FTZ.RN.STRONG.GPU desc[UR6][R10.64], R13 ;  /* 0x0000000d0a0079a6 */ /* 0x0043e4000c12f306 */
.L_x_36:
[----:B------:R-:W-:Y:S05]  /*1fc0*/  BSYNC.RECONVERGENT B0 ;  /* 0x0000000000007941 */ /* 0x000fea0003800200 */
.L_x_35:
[----:B------:R-:W-:-:S13]  /*1fd0*/  ISETP.GT.AND P0, PT, R8, 0x1, PT ;  /* 0x000000010800780c */ /* 0x000fda0003f04270 */
[----:B------:R-:W-:Y:S05]  /*1fe0*/  @P0 BRA `(.L_x_37) ;  /* 0xfffffffc00100947 */ /* 0x000fea000383ffff */
[----:B------:R-:W-:Y:S05]  /*1ff0*/  EXIT ;  /* 0x000000000000794d */ /* 0x000fea0003800000 */
        .weak           $__internal_0_$__cuda_sm3x_div_rn_noftz_f32_slowpath
        .type           $__internal_0_$__cuda_sm3x_div_rn_noftz_f32_slowpath,@function
        .size           $__internal_0_$__cuda_sm3x_div_rn_noftz_f32_slowpath,(.L_x_50 - $__internal_0_$__cuda_sm3x_div_rn_noftz_f32_slowpath)
$__internal_0_$__cuda_sm3x_div_rn_noftz_f32_slowpath:
[--C-:B------:R-:W-:Y:S01]  /*2000*/  SHF.R.U32.HI R23, RZ, 0x17, R3.reuse ;  /* 0x00000017ff177819 */ /* 0x100fe20000011603 */
[----:B------:R-:W-:Y:S01]  /*2010*/  BSSY.RECONVERGENT B3, `(.L_x_38) ;  /* 0x0000064000037945 */ /* 0x000fe20003800200 */
[--C-:B------:R-:W-:Y:S01]  /*2020*/  SHF.R.U32.HI R24, RZ, 0x17, R0.reuse ;  /* 0x00000017ff187819 */ /* 0x100fe20000011600 */
[----:B------:R-:W-:Y:S01]  /*2030*/  IMAD.MOV.U32 R25, RZ, RZ, R0 ;  /* 0x000000ffff197224 */ /* 0x000fe200078e0000 */
[----:B------:R-:W-:Y:S01]  /*2040*/  LOP3.LUT R23, R23, 0xff, RZ, 0xc0, !PT ;  /* 0x000000ff17177812 */ /* 0x000fe200078ec0ff */
[----:B------:R-:W-:Y:S01]  /*2050*/  IMAD.MOV.U32 R26, RZ, RZ, R3 ;  /* 0x000000ffff1a7224 */ /* 0x000fe200078e0003 */
[----:B------:R-:W-:-:S03]  /*2060*/  LOP3.LUT R28, R24, 0xff, RZ, 0xc0, !PT ;  /* 0x000000ff181c7812 */ /* 0x000fc600078ec0ff */
[----:B------:R-:W-:Y:S01]  /*2070*/  VIADD R29, R23, 0xffffffff ;  /* 0xffffffff171d7836 */ /* 0x000fe20000000000 */
[----:B------:R-:W-:-:S04]  /*2080*/  IADD3 R27, PT, PT, R28, -0x1, RZ ;  /* 0xffffffff1c1b7810 */ /* 0x000fc80007ffe0ff */
[----:B------:R-:W-:-:S04]  /*2090*/  ISETP.GT.U32.AND P0, PT, R29, 0xfd, PT ;  /* 0x000000fd1d00780c */ /* 0x000fc80003f04070 */
[----:B------:R-:W-:-:S13]  /*20a0*/  ISETP.GT.U32.OR P0, PT, R27, 0xfd, P0 ;  /* 0x000000fd1b00780c */ /* 0x000fda0000704470 */
[----:B------:R-:W-:Y:S01]  /*20b0*/  @!P0 MOV R24, RZ ;  /* 0x000000ff00188202 */ /* 0x000fe20000000f00 */
[----:B------:R-:W-:Y:S06]  /*20c0*/  @!P0 BRA `(.L_x_39) ;  /* 0x00000000005c8947 */ /* 0x000fec0003800000 */
[----:B------:R-:W-:Y:S02]  /*20d0*/  FSETP.GTU.FTZ.AND P0, PT, |R0|, +INF , PT ;  /* 0x7f8000000000780b */ /* 0x000fe40003f1c200 */
[----:B------:R-:W-:-:S04]  /*20e0*/  FSETP.GTU.FTZ.AND P1, PT, |R3|, +INF , PT ;  /* 0x7f8000000300780b */ /* 0x000fc80003f3c200 */
[----:B------:R-:W-:-:S13]  /*20f0*/  PLOP3.LUT P0, PT, P0, P1, PT, 0xf8, 0x8f ;  /* 0x00000000008f781c */ /* 0x000fda0000703f70 */
[----:B------:R-:W-:Y:S05]  /*2100*/  @P0 BRA `(.L_x_40) ;  /* 0x00000004004c0947 */ /* 0x000fea0003800000 */
[----:B------:R-:W-:-:S13]  /*2110*/  LOP3.LUT P0, RZ, R26, 0x7fffffff, R25, 0xc8, !PT ;  /* 0x7fffffff1aff7812 */ /* 0x000fda000780c819 */
[----:B------:R-:W-:Y:S05]  /*2120*/  @!P0 BRA `(.L_x_41) ;  /* 0x00000004003c8947 */ /* 0x000fea0003800000 */
[C---:B------:R-:W-:Y:S02]  /*2130*/  FSETP.NEU.FTZ.AND P0, PT, |R0|.reuse, +INF , PT ;  /* 0x7f8000000000780b */ /* 0x040fe40003f1d200 */
[----:B------:R-:W-:Y:S02]  /*2140*/  FSETP.NEU.FTZ.AND P2, PT, |R3|, +INF , PT ;  /* 0x7f8000000300780b */ /* 0x000fe40003f5d200 */
[----:B------:R-:W-:-:S11]  /*2150*/  FSETP.NEU.FTZ.AND P1, PT, |R0|, +INF , PT ;  /* 0x7f8000000000780b */ /* 0x000fd60003f3d200 */
[----:B------:R-:W-:Y:S05]  /*2160*/  @!P2 BRA !P0, `(.L_x_41) ;  /* 0x00000004002ca947 */ /* 0x000fea0004000000 */
[----:B------:R-:W-:-:S04]  /*2170*/  LOP3.LUT P0, RZ, R25, 0x7fffffff, RZ, 0xc0, !PT ;  /* 0x7fffffff19ff7812 */ /* 0x000fc8000780c0ff */
[----:B------:R-:W-:-:S13]  /*2180*/  PLOP3.LUT P0, PT, P2, P0, PT, 0x2f, 0xf2 ;  /* 0x0000000000f2781c */ /* 0x000fda0001700577 */
[----:B------:R-:W-:Y:S05]  /*2190*/  @P0 BRA `(.L_x_42) ;  /* 0x0000000400180947 */ /* 0x000fea0003800000 */
[----:B------:R-:W-:-:S04]  /*21a0*/  LOP3.LUT P0, RZ, R26, 0x7fffffff, RZ, 0xc0, !PT ;  /* 0x7fffffff1aff7812 */ /* 0x000fc8000780c0ff */
[----:B------:R-:W-:-:S13]  /*21b0*/  PLOP3.LUT P0, PT, P1, P0, PT, 0x2f, 0xf2 ;  /* 0x0000000000f2781c */ /* 0x000fda0000f00577 */
[----:B------:R-:W-:Y:S05]  /*21c0*/  @P0 BRA `(.L_x_43) ;  /* 0x0000000400000947 */ /* 0x000fea0003800000 */
[----:B------:R-:W-:Y:S02]  /*21d0*/  ISETP.GE.AND P0, PT, R27, RZ, PT ;  /* 0x000000ff1b00720c */ /* 0x000fe40003f06270 */
[----:B------:R-:W-:-:S11]  /*21e0*/  ISETP.GE.AND P1, PT, R29, RZ, PT ;  /* 0x000000ff1d00720c */ /* 0x000fd60003f26270 */
[----:B------:R-:W-:Y:S02]  /*21f0*/  @P0 IMAD.MOV.U32 R24, RZ, RZ, RZ ;  /* 0x000000ffff180224 */ /* 0x000fe400078e00ff */
[----:B------:R-:W-:Y:S01]  /*2200*/  @!P0 FFMA R25, R0, 1.84467440737095516160e+19, RZ ;  /* 0x5f80000000198823 */ /* 0x000fe200000000ff */
[----:B------:R-:W-:Y:S02]  /*2210*/  @!P0 IMAD.MOV.U32 R24, RZ, RZ, -0x40 ;  /* 0xffffffc0ff188424 */ /* 0x000fe400078e00ff */
[----:B------:R-:W-:-:S03]  /*2220*/  @!P1 FFMA R26, R3, 1.84467440737095516160e+19, RZ ;  /* 0x5f800000031a9823 */ /* 0x000fc600000000ff */
[----:B------:R-:W-:-:S07]  /*2230*/  @!P1 IADD3 R24, PT, PT, R24, 0x40, RZ ;  /* 0x0000004018189810 */ /* 0x000fce0007ffe0ff */
.L_x_39:
[----:B------:R-:W-:Y:S01]  /*2240*/  LEA R3, R23, 0xc0800000, 0x17 ;  /* 0xc080000017037811 */ /* 0x000fe200078eb8ff */
[----:B------:R-:W-:Y:S01]  /*2250*/  VIADD R28, R28, 0xffffff81 ;  /* 0xffffff811c1c7836 */ /* 0x000fe20000000000 */
[----:B------:R-:W-:Y:S03]  /*2260*/  BSSY.RECONVERGENT B4, `(.L_x_44) ;  /* 0x0000035000047945 */ /* 0x000fe60003800200 */
[----:B------:R-:W-:Y:S02]  /*2270*/  IMAD.IADD R27, R26, 0x1, -R3 ;  /* 0x000000011a1b7824 */ /* 0x000fe400078e0a03 */
[----:B------:R-:W-:Y:S02]  /*2280*/  IMAD R0, R28, -0x800000, R25 ;  /* 0xff8000001c007824 */ /* 0x000fe400078e0219 */
[----:B------:R-:W0:Y:S01]  /*2290*/  MUFU.RCP R3, R27 ;  /* 0x0000001b00037308 */ /* 0x000e220000001000 */
[----:B------:R-:W-:-:S04]  /*22a0*/  FADD.FTZ R29, -R27, -RZ ;  /* 0x800000ff1b1d7221 */ /* 0x000fc80000010100 */
[----:B0-----:R-:W-:-:S04]  /*22b0*/  FFMA R26, R3, R29, 1 ;  /* 0x3f800000031a7423 */ /* 0x001fc8000000001d */
[----:B------:R-:W-:-:S04]  /*22c0*/  FFMA R3, R3, R26, R3 ;  /* 0x0000001a03037223 */ /* 0x000fc80000000003 */
[----:B------:R-:W-:-:S04]  /*22d0*/  FFMA R26, R0, R3, RZ ;  /* 0x00000003001a7223 */ /* 0x000fc800000000ff */
[----:B------:R-:W-:-:S04]  /*22e0*/  FFMA R25, R29, R26, R0 ;  /* 0x0000001a1d197223 */ /* 0x000fc80000000000 */
[----:B------:R-:W-:Y:S01]  /*22f0*/  FFMA R26, R3, R25, R26 ;  /* 0x00000019031a7223 */ /* 0x000fe2000000001a */
[----:B------:R-:W-:-:S03]  /*2300*/  IADD3 R25, PT, PT, R28, 0x7f, -R23 ;  /* 0x0000007f1c197810 */ /* 0x000fc60007ffe817 */
[----:B------:R-:W-:Y:S01]  /*2310*/  FFMA R29, R29, R26, R0 ;  /* 0x0000001a1d1d7223 */ /* 0x000fe20000000000 */
[----:B------:R-:W-:-:S03]  /*2320*/  IADD3 R25, PT, PT, R25, R24, RZ ;  /* 0x0000001819197210 */ /* 0x000fc60007ffe0ff */
[----:B------:R-:W-:-:S05]  /*2330*/  FFMA R0, R3, R29, R26 ;  /* 0x0000001d03007223 */ /* 0x000fca000000001a */
[----:B------:R-:W-:-:S04]  /*2340*/  SHF.R.U32.HI R23, RZ, 0x17, R0 ;  /* 0x00000017ff177819 */ /* 0x000fc80000011600 */
[----:B------:R-:W-:-:S05]  /*2350*/  LOP3.LUT R23, R23, 0xff, RZ, 0xc0, !PT ;  /* 0x000000ff17177812 */ /* 0x000fca00078ec0ff */
[----:B------:R-:W-:-:S04]  /*2360*/  IMAD.IADD R27, R23, 0x1, R25 ;  /* 0x00000001171b7824 */ /* 0x000fc800078e0219 */
[----:B------:R-:W-:-:S05]  /*2370*/  VIADD R23, R27, 0xffffffff ;  /* 0xffffffff1b177836 */ /* 0x000fca0000000000 */
[----:B------:R-:W-:-:S13]  /*2380*/  ISETP.GE.U32.AND P0, PT, R23, 0xfe, PT ;  /* 0x000000fe1700780c */ /* 0x000fda0003f06070 */
[----:B------:R-:W-:Y:S05]  /*2390*/  @!P0 BRA `(.L_x_45) ;  /* 0x0000000000808947 */ /* 0x000fea0003800000 */
[----:B------:R-:W-:-:S13]  /*23a0*/  ISETP.GT.AND P0, PT, R27, 0xfe, PT ;  /* 0x000000fe1b00780c */ /* 0x000fda0003f04270 */
[----:B------:R-:W-:Y:S05]  /*23b0*/  @P0 BRA `(.L_x_46) ;  /* 0x00000000006c0947 */ /* 0x000fea0003800000 */
[----:B------:R-:W-:-:S13]  /*23c0*/  ISETP.GE.AND P0, PT, R27, 0x1, PT ;  /* 0x000000011b00780c */ /* 0x000fda0003f06270 */
[----:B------:R-:W-:Y:S05]  /*23d0*/  @P0 BRA `(.L_x_47) ;  /* 0x0000000000740947 */ /* 0x000fea0003800000 */
[----:B------:R-:W-:Y:S02]  /*23e0*/  ISETP.GE.AND P0, PT, R27, -0x18, PT ;  /* 0xffffffe81b00780c */ /* 0x000fe40003f06270 */
[----:B------:R-:W-:-:S11]  /*23f0*/  LOP3.LUT R0, R0, 0x80000000, RZ, 0xc0, !PT ;  /* 0x8000000000007812 */ /* 0x000fd600078ec0ff */
[----:B------:R-:W-:Y:S05]  /*2400*/  @!P0 BRA `(.L_x_47) ;  /* 0x0000000000688947 */ /* 0x000fea0003800000 */
[-CC-:B------:R-:W-:Y:S01]  /*2410*/  FFMA.RZ R23, R3, R29.reuse, R26.reuse ;  /* 0x0000001d03177223 */ /* 0x180fe2000000c01a */
[----:B------:R-:W-:Y:S01]  /*2420*/  IMAD.MOV R25, RZ, RZ, -R27 ;  /* 0x000000ffff197224 */ /* 0x000fe200078e0a1b */
[C---:B------:R-:W-:Y:S02]  /*2430*/  ISETP.NE.AND P2, PT, R27.reuse, RZ, PT ;  /* 0x000000ff1b00720c */ /* 0x040fe40003f45270 */
[----:B------:R-:W-:Y:S02]  /*2440*/  ISETP.NE.AND P1, PT, R27, RZ, PT ;  /* 0x000000ff1b00720c */ /* 0x000fe40003f25270 */
[----:B------:R-:W-:Y:S01]  /*2450*/  LOP3.LUT R24, R23, 0x7fffff, RZ, 0xc0, !PT ;  /* 0x007fffff17187812 */ /* 0x000fe200078ec0ff */
[CCC-:B------:R-:W-:Y:S01]  /*2460*/  FFMA.RP R23, R3.reuse, R29.reuse, R26.reuse ;  /* 0x0000001d03177223 */ /* 0x1c0fe2000000801a */
[----:B------:R-:W-:Y:S01]  /*2470*/  FFMA.RM R26, R3, R29, R26 ;  /* 0x0000001d031a7223 */ /* 0x000fe2000000401a */
[----:B------:R-:W-:Y:S02]  /*2480*/  IADD3 R3, PT, PT, R27, 0x20, RZ ;  /* 0x000000201b037810 */ /* 0x000fe40007ffe0ff */
[----:B------:R-:W-:-:S02]  /*2490*/  LOP3.LUT R24, R24, 0x800000, RZ, 0xfc, !PT ;  /* 0x0080000018187812 */ /* 0x000fc400078efcff */
[----:B------:R-:W-:Y:S02]  /*24a0*/  FSETP.NEU.FTZ.AND P0, PT, R23, R26, PT ;  /* 0x0000001a1700720b */ /* 0x000fe40003f1d000 */
[----:B------:R-:W-:Y:S02]  /*24b0*/  SHF.L.U32 R3, R24, R3, RZ ;  /* 0x0000000318037219 */ /* 0x000fe400000006ff */
[----:B------:R-:W-:Y:S02]  /*24c0*/  SEL R23, R25, RZ, P2 ;  /* 0x000000ff19177207 */ /* 0x000fe40001000000 */
[----:B------:R-:W-:Y:S02]  /*24d0*/  ISETP.NE.AND P1, PT, R3, RZ, P1 ;  /* 0x000000ff0300720c */ /* 0x000fe40000f25270 */
[----:B------:R-:W-:Y:S02]  /*24e0*/  SHF.R.U32.HI R23, RZ, R23, R24 ;  /* 0x00000017ff177219 */ /* 0x000fe40000011618 */
[----:B------:R-:W-:-:S02]  /*24f0*/  PLOP3.LUT P0, PT, P0, P1, PT, 0xf8, 0x8f ;  /* 0x00000000008f781c */ /* 0x000fc40000703f70 */
[----:B------:R-:W-:Y:S02]  /*2500*/  SHF.R.U32.HI R24, RZ, 0x1, R23 ;  /* 0x00000001ff187819 */ /* 0x000fe40000011617 */
[----:B------:R-:W-:-:S04]  /*2510*/  SEL R3, RZ, 0x1, !P0 ;  /* 0x00000001ff037807 */ /* 0x000fc80004000000 */
[----:B------:R-:W-:-:S04]  /*2520*/  LOP3.LUT R26, R3, 0x1, R24, 0xf8, !PT ;  /* 0x00000001031a7812 */ /* 0x000fc800078ef818 */
[----:B------:R-:W-:-:S05]  /*2530*/  LOP3.LUT R23, R26, R23, RZ, 0xc0, !PT ;  /* 0x000000171a177212 */ /* 0x000fca00078ec0ff */
[----:B------:R-:W-:-:S05]  /*2540*/  IMAD.IADD R23, R24, 0x1, R23 ;  /* 0x0000000118177824 */ /* 0x000fca00078e0217 */
[----:B------:R-:W-:Y:S01]  /*2550*/  LOP3.LUT R0, R23, R0, RZ, 0xfc, !PT ;  /* 0x0000000017007212 */ /* 0x000fe200078efcff */
[----:B------:R-:W-:Y:S06]  /*2560*/  BRA `(.L_x_47) ;  /* 0x0000000000107947 */ /* 0x000fec0003800000 */
.L_x_46:
[----:B------:R-:W-:-:S04]  /*2570*/  LOP3.LUT R0, R0, 0x80000000, RZ, 0xc0, !PT ;  /* 0x8000000000007812 */ /* 0x000fc800078ec0ff */
[----:B------:R-:W-:Y:S01]  /*2580*/  LOP3.LUT R0, R0, 0x7f800000, RZ, 0xfc, !PT ;  /* 0x7f80000000007812 */ /* 0x000fe200078efcff */
[----:B------:R-:W-:Y:S06]  /*2590*/  BRA `(.L_x_47) ;  /* 0x0000000000047947 */ /* 0x000fec0003800000 */
.L_x_45:
[----:B------:R-:W-:-:S07]  /*25a0*/  LEA R0, R25, R0, 0x17 ;  /* 0x0000000019007211 */ /* 0x000fce00078eb8ff */
.L_x_47:
[----:B------:R-:W-:Y:S05]  /*25b0*/  BSYNC.RECONVERGENT B4 ;  /* 0x0000000000047941 */ /* 0x000fea0003800200 */
.L_x_44:
[----:B------:R-:W-:Y:S05]  /*25c0*/  BRA `(.L_x_48) ;  /* 0x0000000000207947 */ /* 0x000fea0003800000 */
.L_x_43:
[----:B------:R-:W-:-:S04]  /*25d0*/  LOP3.LUT R0, R26, 0x80000000, R25, 0x48, !PT ;  /* 0x800000001a007812 */ /* 0x000fc800078e4819 */
[----:B------:R-:W-:Y:S01]  /*25e0*/  LOP3.LUT R0, R0, 0x7f800000, RZ, 0xfc, !PT ;  /* 0x7f80000000007812 */ /* 0x000fe200078efcff */
[----:B------:R-:W-:Y:S06]  /*25f0*/  BRA `(.L_x_48) ;  /* 0x0000000000147947 */ /* 0x000fec0003800000 */
.L_x_42:
[----:B------:R-:W-:Y:S01]  /*2600*/  LOP3.LUT R0, R26, 0x80000000, R25, 0x48, !PT ;  /* 0x800000001a007812 */ /* 0x000fe200078e4819 */
[----:B------:R-:W-:Y:S06]  /*2610*/  BRA `(.L_x_48) ;  /* 0x00000000000c7947 */ /* 0x000fec0003800000 */
.L_x_41:
[----:B------:R-:W0:Y:S01]  /*2620*/  MUFU.RSQ R0, -QNAN ;  /* 0xffc0000000007908 */ /* 0x000e220000001400 */
[----:B------:R-:W-:Y:S05]  /*2630*/  BRA `(.L_x_48) ;  /* 0x0000000000047947 */ /* 0x000fea0003800000 */
.L_x_40:
[----:B------:R-:W-:-:S07]  /*2640*/  FADD.FTZ R0, R0, R3 ;  /* 0x0000000300007221 */ /* 0x000fce0000010000 */
.L_x_48:
[----:B------:R-:W-:Y:S05]  /*2650*/  BSYNC.RECONVERGENT B3 ;  /* 0x0000000000037941 */ /* 0x000fea0003800200 */
.L_x_38:
[----:B------:R-:W-:-:S04]  /*2660*/  IMAD.MOV.U32 R23, RZ, RZ, 0x0 ;  /* 0x00000000ff177424 */ /* 0x000fc800078e00ff */
[----:B0-----:R-:W-:Y:S05]  /*2670*/  RET.REL.NODEC R22 `(_Z21betweennessCentralityiiPiP8linkNodePfS_S2_) ;  /* 0xffffffd816607950 */ /* 0x001fea0003c3ffff */
.L_x_49:
[----:B------:R-:W-:-:S00]  /*2680*/  BRA `(.L_x_49) ;  /* 0xfffffffc00fc7947 */ /* 0x000fc0000383ffff */
[----:B------:R-:W-:-:S00]  /*2690*/  NOP ;  /* 0x0000000000007918 */ /* 0x000fc00000000000 */
        /* <DEDUP_REMOVED lines=14> */
.L_x_50:


//--------------------- .nv.global.init           --------------------------
	.section	.nv.global.init,"aw",@progbits
	.align	4
.nv.global.init:
	.type		ELEMENTS,@object
	.size		ELEMENTS,(.L_0 - ELEMENTS)
ELEMENTS:
        /*0000*/ 	.byte	0x10, 0x00, 0x00, 0x00
.L_0:


//--------------------- .nv.shared.reserved.0     --------------------------
	.section	.nv.shared.reserved.0,"aw",@nobits
	.weak		__nv_reservedSMEM_offset_0_alias
	.size		__nv_reservedSMEM_offset_0_alias, 0, 64
	.other		__nv_reservedSMEM_offset_0_alias,@"STO_CUDA_RESERVED_SHARED STV_DEFAULT"
__nv_reservedSMEM_offset_0_alias:
	.zero		0
	.zero		64


//--------------------- .nv.global                --------------------------
	.section	.nv.global,"aw",@nobits
	.align	4
.nv.global:
	.type		S_SIZE,@object
	.size		S_SIZE,(Q_SIZE - S_SIZE)
S_SIZE:
	.zero		4
	.type		Q_SIZE,@object
	.size		Q_SIZE,(PATH_SIZE - Q_SIZE)
Q_SIZE:
	.zero		4
	.type		PATH_SIZE,@object
	.size		PATH_SIZE,(D_SIZE - PATH_SIZE)
PATH_SIZE:
	.zero		4
	.type		D_SIZE,@object
	.size		D_SIZE,(P_SIZE - D_SIZE)
D_SIZE:
	.zero		4
	.type		P_SIZE,@object
	.size		P_SIZE,(.L_2 - P_SIZE)
P_SIZE:
	.zero		4
.L_2:


//--------------------- .nv.constant0._Z21betweennessCentralityiiPiP8linkNodePfS_S2_ --------------------------
	.section	.nv.constant0._Z21betweennessCentralityiiPiP8linkNodePfS_S2_,"a",@progbits
	.sectionflags	@""
	.align	4
.nv.constant0._Z21betweennessCentralityiiPiP8linkNodePfS_S2_:
	.zero		944


//--------------------- SYMBOLS --------------------------

	.type		.nv.reservedSmem.offset0,@object
	.size		.nv.reservedSmem.offset0,0x4
